//
// Generated by NVIDIA NVVM Compiler
//
// Compiler Build ID: CL-36424714
// Cuda compilation tools, release 13.0, V13.0.88
// Based on NVVM 20.0.0
//

.version 9.0
.target sm_100
.address_size 64

	// .globl	_Z20sdpa_fp8_wmma_kernelPKhS0_S0_PKfS2_S2_P6__halfiiiif
// _ZZ20sdpa_fp8_wmma_kernelPKhS0_S0_PKfS2_S2_P6__halfiiiifE2sQ has been demoted
// _ZZ20sdpa_fp8_wmma_kernelPKhS0_S0_PKfS2_S2_P6__halfiiiifE4sK_T has been demoted
// _ZZ20sdpa_fp8_wmma_kernelPKhS0_S0_PKfS2_S2_P6__halfiiiifE2sV has been demoted
// _ZZ20sdpa_fp8_wmma_kernelPKhS0_S0_PKfS2_S2_P6__halfiiiifE4kLUT has been demoted
// _ZZ20sdpa_fp8_wmma_kernelPKhS0_S0_PKfS2_S2_P6__halfiiiifE4vLUT has been demoted
// _ZZ20sdpa_fp8_wmma_kernelPKhS0_S0_PKfS2_S2_P6__halfiiiifE6m_smem has been demoted
// _ZZ20sdpa_fp8_wmma_kernelPKhS0_S0_PKfS2_S2_P6__halfiiiifE6l_smem has been demoted
// _ZZ20sdpa_fp8_wmma_kernelPKhS0_S0_PKfS2_S2_P6__halfiiiifE6U_smem has been demoted
// _ZZ20sdpa_fp8_wmma_kernelPKhS0_S0_PKfS2_S2_P6__halfiiiifE6S_smem has been demoted

.visible .entry _Z20sdpa_fp8_wmma_kernelPKhS0_S0_PKfS2_S2_P6__halfiiiif(
	.param .u64 .ptr .align 1 _Z20sdpa_fp8_wmma_kernelPKhS0_S0_PKfS2_S2_P6__halfiiiif_param_0,
	.param .u64 .ptr .align 1 _Z20sdpa_fp8_wmma_kernelPKhS0_S0_PKfS2_S2_P6__halfiiiif_param_1,
	.param .u64 .ptr .align 1 _Z20sdpa_fp8_wmma_kernelPKhS0_S0_PKfS2_S2_P6__halfiiiif_param_2,
	.param .u64 .ptr .align 1 _Z20sdpa_fp8_wmma_kernelPKhS0_S0_PKfS2_S2_P6__halfiiiif_param_3,
	.param .u64 .ptr .align 1 _Z20sdpa_fp8_wmma_kernelPKhS0_S0_PKfS2_S2_P6__halfiiiif_param_4,
	.param .u64 .ptr .align 1 _Z20sdpa_fp8_wmma_kernelPKhS0_S0_PKfS2_S2_P6__halfiiiif_param_5,
	.param .u64 .ptr .align 1 _Z20sdpa_fp8_wmma_kernelPKhS0_S0_PKfS2_S2_P6__halfiiiif_param_6,
	.param .u32 _Z20sdpa_fp8_wmma_kernelPKhS0_S0_PKfS2_S2_P6__halfiiiif_param_7,
	.param .u32 _Z20sdpa_fp8_wmma_kernelPKhS0_S0_PKfS2_S2_P6__halfiiiif_param_8,
	.param .u32 _Z20sdpa_fp8_wmma_kernelPKhS0_S0_PKfS2_S2_P6__halfiiiif_param_9,
	.param .u32 _Z20sdpa_fp8_wmma_kernelPKhS0_S0_PKfS2_S2_P6__halfiiiif_param_10,
	.param .f32 _Z20sdpa_fp8_wmma_kernelPKhS0_S0_PKfS2_S2_P6__halfiiiif_param_11
)
.maxntid 256
.minnctapersm 2
{
	.local .align 16 .b8 	__local_depot0[128];
	.reg .b64 	%SP;
	.reg .b64 	%SPL;
	.reg .pred 	%p<75>;
	.reg .b16 	%rs<18>;
	.reg .b32 	%r<324>;
	.reg .b32 	%f<206>;
	.reg .b64 	%rd<80>;
	// demoted variable
	.shared .align 16 .b8 _ZZ20sdpa_fp8_wmma_kernelPKhS0_S0_PKfS2_S2_P6__halfiiiifE2sQ[5120];
	// demoted variable
	.shared .align 16 .b8 _ZZ20sdpa_fp8_wmma_kernelPKhS0_S0_PKfS2_S2_P6__halfiiiifE4sK_T[5120];
	// demoted variable
	.shared .align 16 .b8 _ZZ20sdpa_fp8_wmma_kernelPKhS0_S0_PKfS2_S2_P6__halfiiiifE2sV[5120];
	// demoted variable
	.shared .align 4 .b8 _ZZ20sdpa_fp8_wmma_kernelPKhS0_S0_PKfS2_S2_P6__halfiiiifE4kLUT[1024];
	// demoted variable
	.shared .align 4 .b8 _ZZ20sdpa_fp8_wmma_kernelPKhS0_S0_PKfS2_S2_P6__halfiiiifE4vLUT[1024];
	// demoted variable
	.shared .align 4 .b8 _ZZ20sdpa_fp8_wmma_kernelPKhS0_S0_PKfS2_S2_P6__halfiiiifE6m_smem[128];
	// demoted variable
	.shared .align 4 .b8 _ZZ20sdpa_fp8_wmma_kernelPKhS0_S0_PKfS2_S2_P6__halfiiiifE6l_smem[128];
	// demoted variable
	.shared .align 16 .b8 _ZZ20sdpa_fp8_wmma_kernelPKhS0_S0_PKfS2_S2_P6__halfiiiifE6U_smem[10240];
	// demoted variable
	.shared .align 4 .b8 _ZZ20sdpa_fp8_wmma_kernelPKhS0_S0_PKfS2_S2_P6__halfiiiifE6S_smem[4096];
	mov.u64 	%SPL, __local_depot0;
	ld.param.u64 	%rd22, [_Z20sdpa_fp8_wmma_kernelPKhS0_S0_PKfS2_S2_P6__halfiiiif_param_0];
	ld.param.u64 	%rd23, [_Z20sdpa_fp8_wmma_kernelPKhS0_S0_PKfS2_S2_P6__halfiiiif_param_1];
	ld.param.u64 	%rd24, [_Z20sdpa_fp8_wmma_kernelPKhS0_S0_PKfS2_S2_P6__halfiiiif_param_2];
	ld.param.u64 	%rd25, [_Z20sdpa_fp8_wmma_kernelPKhS0_S0_PKfS2_S2_P6__halfiiiif_param_3];
	ld.param.u64 	%rd26, [_Z20sdpa_fp8_wmma_kernelPKhS0_S0_PKfS2_S2_P6__halfiiiif_param_4];
	ld.param.u64 	%rd27, [_Z20sdpa_fp8_wmma_kernelPKhS0_S0_PKfS2_S2_P6__halfiiiif_param_5];
	ld.param.u64 	%rd28, [_Z20sdpa_fp8_wmma_kernelPKhS0_S0_PKfS2_S2_P6__halfiiiif_param_6];
	ld.param.u32 	%r100, [_Z20sdpa_fp8_wmma_kernelPKhS0_S0_PKfS2_S2_P6__halfiiiif_param_8];
	ld.param.u32 	%r101, [_Z20sdpa_fp8_wmma_kernelPKhS0_S0_PKfS2_S2_P6__halfiiiif_param_9];
	ld.param.u32 	%r102, [_Z20sdpa_fp8_wmma_kernelPKhS0_S0_PKfS2_S2_P6__halfiiiif_param_10];
	ld.param.f32 	%f30, [_Z20sdpa_fp8_wmma_kernelPKhS0_S0_PKfS2_S2_P6__halfiiiif_param_11];
	cvta.to.global.u64 	%rd1, %rd28;
	add.u64 	%rd2, %SPL, 0;
	mov.u32 	%r103, %ctaid.x;
	mov.u32 	%r1, %tid.x;
	shr.u32 	%r320, %r1, 5;
	and.b32  	%r3, %r1, 31;
	shl.b32 	%r4, %r103, 5;
	add.s32 	%r104, %r4, 32;
	min.s32 	%r105, %r104, %r101;
	sub.s32 	%r5, %r105, %r4;
	setp.lt.s32 	%p1, %r5, 1;
	@%p1 bra 	$L__BB0_90;
	cvta.to.global.u64 	%rd30, %rd25;
	cvta.to.global.u64 	%rd31, %rd27;
	cvta.to.global.u64 	%rd32, %rd26;
	mov.u32 	%r106, %ctaid.y;
	mov.u32 	%r107, %ctaid.z;
	cvt.s64.s32 	%rd3, %r101;
	cvt.s64.s32 	%rd4, %r102;
	mul.wide.s32 	%rd33, %r102, %r101;
	cvt.u64.u32 	%rd34, %r107;
	cvt.s64.s32 	%rd35, %r100;
	cvt.u64.u32 	%rd36, %r106;
	mad.lo.s64 	%rd5, %rd35, %rd34, %rd36;
	mul.lo.s64 	%rd6, %rd33, %rd5;
	mul.wide.u32 	%rd37, %r106, 4;
	add.s64 	%rd38, %rd30, %rd37;
	ld.global.nc.f32 	%f1, [%rd38];
	add.s64 	%rd39, %rd32, %rd37;
	add.s64 	%rd40, %rd31, %rd37;
	ld.global.nc.f32 	%f31, [%rd40];
	ld.global.nc.f32 	%f32, [%rd39];
	cvt.rn.f32.u32 	%f33, %r1;
	div.rn.f32 	%f34, %f33, 0f437F0000;
	fma.rn.f32 	%f35, %f34, 0f44600000, 0fC3E00000;
	mul.f32 	%f36, %f35, %f32;
	shl.b32 	%r108, %r1, 2;
	mov.u32 	%r109, _ZZ20sdpa_fp8_wmma_kernelPKhS0_S0_PKfS2_S2_P6__halfiiiifE4kLUT;
	add.s32 	%r110, %r109, %r108;
	st.shared.f32 	[%r110], %f36;
	mul.f32 	%f37, %f35, %f31;
	mov.u32 	%r111, _ZZ20sdpa_fp8_wmma_kernelPKhS0_S0_PKfS2_S2_P6__halfiiiifE4vLUT;
	add.s32 	%r112, %r111, %r108;
	st.shared.f32 	[%r112], %f37;
	mul.lo.s32 	%r6, %r5, %r102;
	setp.ge.s32 	%p2, %r1, %r6;
	@%p2 bra 	$L__BB0_5;
	mov.u32 	%r7, %ntid.x;
	cvta.to.global.u64 	%rd7, %rd22;
	mov.u32 	%r294, %r1;
$L__BB0_3:
	div.s32 	%r113, %r294, %r102;
	mul.lo.s32 	%r114, %r113, %r102;
	sub.s32 	%r115, %r294, %r114;
	add.s32 	%r116, %r4, %r113;
	cvt.s64.s32 	%rd41, %r116;
	cvt.s64.s32 	%rd42, %r115;
	add.s64 	%rd43, %rd6, %rd42;
	mad.lo.s64 	%rd44, %rd41, %rd4, %rd43;
	add.s64 	%rd45, %rd7, %rd44;
	ld.global.nc.u8 	%rs2, [%rd45];
	cvt.u16.u8 	%rs3, %rs2;
	cvt.rn.f32.u16 	%f39, %rs3;
	div.rn.f32 	%f40, %f39, 0f437F0000;
	fma.rn.f32 	%f41, %f40, 0f44600000, 0fC3E00000;
	mul.f32 	%f38, %f1, %f41;
	// begin inline asm
	{  cvt.rn.f16.f32 %rs1, %f38;}

	// end inline asm
	mov.u32 	%r117, _ZZ20sdpa_fp8_wmma_kernelPKhS0_S0_PKfS2_S2_P6__halfiiiifE2sQ;
	mad.lo.s32 	%r118, %r113, 160, %r117;
	shl.b32 	%r119, %r115, 1;
	add.s32 	%r120, %r118, %r119;
	st.shared.u16 	[%r120], %rs1;
	add.s32 	%r294, %r294, %r7;
	setp.lt.s32 	%p3, %r294, %r6;
	mov.u32 	%r295, %r1;
	@%p3 bra 	$L__BB0_3;
$L__BB0_4:
	div.s32 	%r121, %r295, %r102;
	mul.lo.s32 	%r122, %r121, %r102;
	sub.s32 	%r123, %r295, %r122;
	mov.u32 	%r124, _ZZ20sdpa_fp8_wmma_kernelPKhS0_S0_PKfS2_S2_P6__halfiiiifE6U_smem;
	mad.lo.s32 	%r125, %r121, 320, %r124;
	shl.b32 	%r126, %r123, 2;
	add.s32 	%r127, %r125, %r126;
	mov.b32 	%r128, 0;
	st.shared.u32 	[%r127], %r128;
	add.s32 	%r295, %r295, %r7;
	setp.lt.s32 	%p4, %r295, %r6;
	@%p4 bra 	$L__BB0_4;
$L__BB0_5:
	setp.ge.u32 	%p5, %r1, %r5;
	@%p5 bra 	$L__BB0_8;
	mov.u32 	%r10, %ntid.x;
	mov.u32 	%r130, _ZZ20sdpa_fp8_wmma_kernelPKhS0_S0_PKfS2_S2_P6__halfiiiifE6m_smem;
	mov.u32 	%r133, _ZZ20sdpa_fp8_wmma_kernelPKhS0_S0_PKfS2_S2_P6__halfiiiifE6l_smem;
	mov.u32 	%r296, %r1;
$L__BB0_7:
	shl.b32 	%r129, %r296, 2;
	add.s32 	%r131, %r130, %r129;
	mov.b32 	%r132, -8388608;
	st.shared.u32 	[%r131], %r132;
	add.s32 	%r134, %r133, %r129;
	mov.b32 	%r135, 0;
	st.shared.u32 	[%r134], %r135;
	add.s32 	%r296, %r296, %r10;
	setp.lt.s32 	%p6, %r296, %r5;
	@%p6 bra 	$L__BB0_7;
$L__BB0_8:
	bar.sync 	0;
	setp.lt.s32 	%p7, %r101, 1;
	@%p7 bra 	$L__BB0_79;
	add.s32 	%r137, %r101, 31;
	shr.u32 	%r15, %r137, 5;
	mov.u32 	%r16, %ntid.x;
	shr.u32 	%r138, %r1, 2;
	and.b32  	%r139, %r138, 48;
	mov.u32 	%r140, _ZZ20sdpa_fp8_wmma_kernelPKhS0_S0_PKfS2_S2_P6__halfiiiifE2sQ;
	mad.lo.s32 	%r17, %r139, 160, %r140;
	shl.b32 	%r141, %r320, 5;
	and.b32  	%r142, %r141, 32;
	mov.u32 	%r143, _ZZ20sdpa_fp8_wmma_kernelPKhS0_S0_PKfS2_S2_P6__halfiiiifE4sK_T;
	add.s32 	%r18, %r143, %r142;
	shl.b32 	%r144, %r1, 5;
	and.b32  	%r145, %r144, 6144;
	mov.u32 	%r146, _ZZ20sdpa_fp8_wmma_kernelPKhS0_S0_PKfS2_S2_P6__halfiiiifE6S_smem;
	add.s32 	%r147, %r146, %r145;
	shl.b32 	%r148, %r320, 6;
	and.b32  	%r149, %r148, 64;
	add.s32 	%r19, %r147, %r149;
	add.s32 	%r20, %r17, 32;
	add.s32 	%r21, %r18, 1024;
	add.s32 	%r22, %r17, 64;
	add.s32 	%r23, %r18, 2048;
	add.s32 	%r24, %r17, 96;
	add.s32 	%r25, %r18, 3072;
	cvta.to.global.u64 	%rd8, %rd24;
	cvta.to.global.u64 	%rd9, %rd23;
	mov.b32 	%r297, 0;
$L__BB0_10:
	shl.b32 	%r32, %r297, 5;
	add.s32 	%r150, %r32, 32;
	min.s32 	%r33, %r101, %r150;
	sub.s32 	%r34, %r33, %r32;
	add.s32 	%r35, %r34, -1;
	and.b32  	%r36, %r33, 7;
	and.b32  	%r37, %r33, 15;
	mul.lo.s32 	%r38, %r34, %r102;
	setp.ge.s32 	%p8, %r1, %r38;
	@%p8 bra 	$L__BB0_15;
	mov.u32 	%r298, %r1;
$L__BB0_12:
	div.s32 	%r151, %r298, %r102;
	mul.lo.s32 	%r152, %r151, %r102;
	sub.s32 	%r153, %r298, %r152;
	add.s32 	%r154, %r32, %r151;
	cvt.s64.s32 	%rd46, %r154;
	cvt.s64.s32 	%rd47, %r153;
	add.s64 	%rd48, %rd6, %rd47;
	mad.lo.s64 	%rd49, %rd46, %rd4, %rd48;
	add.s64 	%rd50, %rd9, %rd49;
	ld.global.nc.u8 	%rs5, [%rd50];
	cvt.u16.u8 	%rs6, %rs5;
	mul.wide.u16 	%r155, %rs6, 4;
	add.s32 	%r157, %r109, %r155;
	ld.shared.f32 	%f42, [%r157];
	// begin inline asm
	{  cvt.rn.f16.f32 %rs4, %f42;}

	// end inline asm
	shl.b32 	%r158, %r153, 6;
	add.s32 	%r160, %r143, %r158;
	shl.b32 	%r161, %r151, 1;
	add.s32 	%r162, %r160, %r161;
	st.shared.u16 	[%r162], %rs4;
	add.s32 	%r298, %r298, %r16;
	setp.lt.s32 	%p9, %r298, %r38;
	@%p9 bra 	$L__BB0_12;
	mov.u32 	%r299, %r1;
$L__BB0_14:
	div.s32 	%r163, %r299, %r102;
	mul.lo.s32 	%r164, %r163, %r102;
	sub.s32 	%r165, %r299, %r164;
	add.s32 	%r166, %r32, %r163;
	cvt.s64.s32 	%rd51, %r166;
	cvt.s64.s32 	%rd52, %r165;
	add.s64 	%rd53, %rd6, %rd52;
	mad.lo.s64 	%rd54, %rd51, %rd4, %rd53;
	add.s64 	%rd55, %rd8, %rd54;
	ld.global.nc.u8 	%rs8, [%rd55];
	cvt.u16.u8 	%rs9, %rs8;
	mul.wide.u16 	%r167, %rs9, 4;
	add.s32 	%r169, %r111, %r167;
	ld.shared.f32 	%f43, [%r169];
	// begin inline asm
	{  cvt.rn.f16.f32 %rs7, %f43;}

	// end inline asm
	mov.u32 	%r170, _ZZ20sdpa_fp8_wmma_kernelPKhS0_S0_PKfS2_S2_P6__halfiiiifE2sV;
	mad.lo.s32 	%r171, %r163, 160, %r170;
	shl.b32 	%r172, %r165, 1;
	add.s32 	%r173, %r171, %r172;
	st.shared.u16 	[%r173], %rs7;
	add.s32 	%r299, %r299, %r16;
	setp.lt.s32 	%p10, %r299, %r38;
	@%p10 bra 	$L__BB0_14;
$L__BB0_15:
	setp.gt.u32 	%p11, %r1, 127;
	bar.sync 	0;
	@%p11 bra 	$L__BB0_17;
	mov.b32 	%r174, 80;
	wmma.load.a.sync.aligned.row.m16n16k16.shared.f16 	{%r175, %r176, %r177, %r178, %r179, %r180, %r181, %r182}, [%r17], %r174;
	wmma.load.b.sync.aligned.col.m16n16k16.shared.f16 	{%r183, %r184, %r185, %r186, %r187, %r188, %r189, %r190}, [%r18], %r174;
	mov.f32 	%f44, 0f00000000;
	wmma.mma.sync.aligned.row.col.m16n16k16.f32.f32 {%f45, %f46, %f47, %f48, %f49, %f50, %f51, %f52}, {%r175, %r176, %r177, %r178, %r179, %r180, %r181, %r182}, {%r183, %r184, %r185, %r186, %r187, %r188, %r189, %r190}, {%f44, %f44, %f44, %f44, %f44, %f44, %f44, %f44};
	wmma.load.a.sync.aligned.row.m16n16k16.shared.f16 	{%r191, %r192, %r193, %r194, %r195, %r196, %r197, %r198}, [%r20], %r174;
	wmma.load.b.sync.aligned.col.m16n16k16.shared.f16 	{%r199, %r200, %r201, %r202, %r203, %r204, %r205, %r206}, [%r21], %r174;
	wmma.mma.sync.aligned.row.col.m16n16k16.f32.f32 {%f53, %f54, %f55, %f56, %f57, %f58, %f59, %f60}, {%r191, %r192, %r193, %r194, %r195, %r196, %r197, %r198}, {%r199, %r200, %r201, %r202, %r203, %r204, %r205, %r206}, {%f45, %f46, %f47, %f48, %f49, %f50, %f51, %f52};
	wmma.load.a.sync.aligned.row.m16n16k16.shared.f16 	{%r207, %r208, %r209, %r210, %r211, %r212, %r213, %r214}, [%r22], %r174;
	wmma.load.b.sync.aligned.col.m16n16k16.shared.f16 	{%r215, %r216, %r217, %r218, %r219, %r220, %r221, %r222}, [%r23], %r174;
	wmma.mma.sync.aligned.row.col.m16n16k16.f32.f32 {%f61, %f62, %f63, %f64, %f65, %f66, %f67, %f68}, {%r207, %r208, %r209, %r210, %r211, %r212, %r213, %r214}, {%r215, %r216, %r217, %r218, %r219, %r220, %r221, %r222}, {%f53, %f54, %f55, %f56, %f57, %f58, %f59, %f60};
	wmma.load.a.sync.aligned.row.m16n16k16.shared.f16 	{%r223, %r224, %r225, %r226, %r227, %r228, %r229, %r230}, [%r24], %r174;
	wmma.load.b.sync.aligned.col.m16n16k16.shared.f16 	{%r231, %r232, %r233, %r234, %r235, %r236, %r237, %r238}, [%r25], %r174;
	wmma.mma.sync.aligned.row.col.m16n16k16.f32.f32 {%f69, %f70, %f71, %f72, %f73, %f74, %f75, %f76}, {%r223, %r224, %r225, %r226, %r227, %r228, %r229, %r230}, {%r231, %r232, %r233, %r234, %r235, %r236, %r237, %r238}, {%f61, %f62, %f63, %f64, %f65, %f66, %f67, %f68};
	mov.b32 	%r239, 32;
	wmma.store.d.sync.aligned.row.m16n16k16.shared.f32 	[%r19], {%f69, %f70, %f71, %f72, %f73, %f74, %f75, %f76}, %r239;
$L__BB0_17:
	setp.ge.u32 	%p12, %r320, %r5;
	bar.sync 	0;
	@%p12 bra 	$L__BB0_101;
	and.b32  	%r43, %r33, 3;
	sub.s32 	%r44, %r34, %r43;
	sub.s32 	%r45, %r34, %r37;
	add.s32 	%r46, %r37, -1;
	add.s32 	%r47, %r36, -1;
	mov.u32 	%r300, %r320;
$L__BB0_19:
	setp.ge.s32 	%p13, %r3, %r34;
	@%p13 bra 	$L__BB0_22;
	shl.b32 	%r240, %r300, 7;
	add.s32 	%r49, %r146, %r240;
	mov.u32 	%r301, %r3;
$L__BB0_21:
	shl.b32 	%r242, %r301, 2;
	add.s32 	%r243, %r49, %r242;
	ld.shared.f32 	%f77, [%r243];
	mul.f32 	%f78, %f30, %f77;
	mul.wide.u32 	%rd56, %r301, 4;
	add.s64 	%rd57, %rd2, %rd56;
	st.local.f32 	[%rd57], %f78;
	add.s32 	%r301, %r301, 32;
	setp.lt.s32 	%p14, %r301, %r34;
	@%p14 bra 	$L__BB0_21;
$L__BB0_22:
	setp.lt.s32 	%p15, %r34, 1;
	@%p15 bra 	$L__BB0_57;
	setp.lt.u32 	%p16, %r35, 3;
	mov.b32 	%r307, 0;
	@%p16 bra 	$L__BB0_42;
	mov.b32 	%r302, 0;
$L__BB0_25:
	.pragma "nounroll";
	setp.ge.s32 	%p17, %r3, %r34;
	mul.wide.u32 	%rd58, %r302, 4;
	add.s64 	%rd13, %rd2, %rd58;
	mov.b32 	%r303, 0;
	@%p17 bra 	$L__BB0_27;
	ld.local.u32 	%r303, [%rd13];
$L__BB0_27:
	setp.gt.u32 	%p18, %r302, 31;
	@%p18 bra 	$L__BB0_29;
	shfl.sync.idx.b32	%r247|%p19, %r303, %r302, 31, -1;
	st.local.u32 	[%rd13], %r247;
$L__BB0_29:
	setp.ge.s32 	%p20, %r3, %r34;
	mov.b32 	%r304, 0;
	@%p20 bra 	$L__BB0_31;
	ld.local.u32 	%r304, [%rd13+4];
$L__BB0_31:
	setp.gt.u32 	%p21, %r302, 30;
	@%p21 bra 	$L__BB0_33;
	add.s32 	%r249, %r302, 1;
	shfl.sync.idx.b32	%r250|%p22, %r304, %r249, 31, -1;
	st.local.u32 	[%rd13+4], %r250;
$L__BB0_33:
	setp.ge.s32 	%p23, %r3, %r34;
	mov.b32 	%r305, 0;
	@%p23 bra 	$L__BB0_35;
	ld.local.u32 	%r305, [%rd13+8];
$L__BB0_35:
	setp.gt.u32 	%p24, %r302, 29;
	@%p24 bra 	$L__BB0_37;
	add.s32 	%r252, %r302, 2;
	shfl.sync.idx.b32	%r253|%p25, %r305, %r252, 31, -1;
	st.local.u32 	[%rd13+8], %r253;
$L__BB0_37:
	setp.ge.s32 	%p26, %r3, %r34;
	mov.b32 	%r306, 0;
	@%p26 bra 	$L__BB0_39;
	ld.local.u32 	%r306, [%rd13+12];
$L__BB0_39:
	setp.gt.u32 	%p27, %r302, 28;
	@%p27 bra 	$L__BB0_41;
	add.s32 	%r255, %r302, 3;
	shfl.sync.idx.b32	%r256|%p28, %r306, %r255, 31, -1;
	st.local.u32 	[%rd13+12], %r256;
$L__BB0_41:
	add.s32 	%r302, %r302, 4;
	setp.ne.s32 	%p29, %r302, %r44;
	mov.u32 	%r307, %r44;
	@%p29 bra 	$L__BB0_25;
$L__BB0_42:
	setp.eq.s32 	%p30, %r43, 0;
	@%p30 bra 	$L__BB0_57;
	setp.ge.s32 	%p31, %r3, %r34;
	mul.wide.u32 	%rd59, %r307, 4;
	add.s64 	%rd14, %rd2, %rd59;
	mov.b32 	%r308, 0;
	@%p31 bra 	$L__BB0_45;
	ld.local.u32 	%r308, [%rd14];
$L__BB0_45:
	setp.gt.u32 	%p32, %r307, 31;
	@%p32 bra 	$L__BB0_47;
	shfl.sync.idx.b32	%r258|%p33, %r308, %r307, 31, -1;
	st.local.u32 	[%rd14], %r258;
$L__BB0_47:
	setp.eq.s32 	%p34, %r43, 1;
	@%p34 bra 	$L__BB0_57;
	setp.ge.s32 	%p35, %r3, %r34;
	mov.b32 	%r309, 0;
	@%p35 bra 	$L__BB0_50;
	ld.local.u32 	%r309, [%rd14+4];
$L__BB0_50:
	setp.gt.u32 	%p36, %r307, 30;
	@%p36 bra 	$L__BB0_52;
	add.s32 	%r260, %r307, 1;
	shfl.sync.idx.b32	%r261|%p37, %r309, %r260, 31, -1;
	st.local.u32 	[%rd14+4], %r261;
$L__BB0_52:
	setp.eq.s32 	%p38, %r43, 2;
	@%p38 bra 	$L__BB0_57;
	setp.ge.s32 	%p39, %r3, %r34;
	mov.b32 	%r310, 0;
	@%p39 bra 	$L__BB0_55;
	ld.local.u32 	%r310, [%rd14+8];
$L__BB0_55:
	setp.gt.u32 	%p40, %r307, 29;
	@%p40 bra 	$L__BB0_57;
	add.s32 	%r263, %r307, 2;
	shfl.sync.idx.b32	%r264|%p41, %r310, %r263, 31, -1;
	st.local.u32 	[%rd14+8], %r264;
$L__BB0_57:
	setp.lt.s32 	%p42, %r34, 1;
	shl.b32 	%r265, %r300, 2;
	mov.u32 	%r266, _ZZ20sdpa_fp8_wmma_kernelPKhS0_S0_PKfS2_S2_P6__halfiiiifE6m_smem;
	add.s32 	%r69, %r266, %r265;
	ld.shared.f32 	%f2, [%r69];
	mov.f32 	%f201, %f2;
	@%p42 bra 	$L__BB0_71;
	setp.lt.u32 	%p43, %r35, 15;
	mov.b32 	%r313, 0;
	mov.f32 	%f201, %f2;
	@%p43 bra 	$L__BB0_61;
	mov.b32 	%r311, 0;
	mov.f32 	%f201, %f2;
$L__BB0_60:
	.pragma "nounroll";
	mul.wide.u32 	%rd60, %r311, 4;
	add.s64 	%rd61, %rd2, %rd60;
	ld.local.v4.f32 	{%f80, %f81, %f82, %f83}, [%rd61];
	max.f32 	%f84, %f201, %f80;
	max.f32 	%f85, %f84, %f81;
	max.f32 	%f86, %f85, %f82;
	max.f32 	%f87, %f86, %f83;
	ld.local.v4.f32 	{%f88, %f89, %f90, %f91}, [%rd61+16];
	max.f32 	%f92, %f87, %f88;
	max.f32 	%f93, %f92, %f89;
	max.f32 	%f94, %f93, %f90;
	max.f32 	%f95, %f94, %f91;
	ld.local.v4.f32 	{%f96, %f97, %f98, %f99}, [%rd61+32];
	max.f32 	%f100, %f95, %f96;
	max.f32 	%f101, %f100, %f97;
	max.f32 	%f102, %f101, %f98;
	max.f32 	%f103, %f102, %f99;
	ld.local.v4.f32 	{%f104, %f105, %f106, %f107}, [%rd61+48];
	max.f32 	%f108, %f103, %f104;
	max.f32 	%f109, %f108, %f105;
	max.f32 	%f110, %f109, %f106;
	max.f32 	%f201, %f110, %f107;
	add.s32 	%r311, %r311, 16;
	setp.ne.s32 	%p44, %r311, %r45;
	mov.u32 	%r313, %r45;
	@%p44 bra 	$L__BB0_60;
$L__BB0_61:
	setp.eq.s32 	%p45, %r37, 0;
	@%p45 bra 	$L__BB0_71;
	setp.lt.u32 	%p46, %r46, 7;
	@%p46 bra 	$L__BB0_64;
	mul.wide.u32 	%rd62, %r313, 4;
	add.s64 	%rd63, %rd2, %rd62;
	ld.local.f32 	%f112, [%rd63];
	max.f32 	%f113, %f201, %f112;
	ld.local.f32 	%f114, [%rd63+4];
	max.f32 	%f115, %f113, %f114;
	ld.local.f32 	%f116, [%rd63+8];
	max.f32 	%f117, %f115, %f116;
	ld.local.f32 	%f118, [%rd63+12];
	max.f32 	%f119, %f117, %f118;
	ld.local.f32 	%f120, [%rd63+16];
	max.f32 	%f121, %f119, %f120;
	ld.local.f32 	%f122, [%rd63+20];
	max.f32 	%f123, %f121, %f122;
	ld.local.f32 	%f124, [%rd63+24];
	max.f32 	%f125, %f123, %f124;
	ld.local.f32 	%f126, [%rd63+28];
	max.f32 	%f201, %f125, %f126;
	add.s32 	%r313, %r313, 8;
$L__BB0_64:
	setp.eq.s32 	%p47, %r36, 0;
	@%p47 bra 	$L__BB0_71;
	setp.lt.u32 	%p48, %r47, 3;
	@%p48 bra 	$L__BB0_67;
	mul.wide.u32 	%rd64, %r313, 4;
	add.s64 	%rd65, %rd2, %rd64;
	ld.local.f32 	%f128, [%rd65];
	max.f32 	%f129, %f201, %f128;
	ld.local.f32 	%f130, [%rd65+4];
	max.f32 	%f131, %f129, %f130;
	ld.local.f32 	%f132, [%rd65+8];
	max.f32 	%f133, %f131, %f132;
	ld.local.f32 	%f134, [%rd65+12];
	max.f32 	%f201, %f133, %f134;
	add.s32 	%r313, %r313, 4;
$L__BB0_67:
	setp.eq.s32 	%p49, %r43, 0;
	@%p49 bra 	$L__BB0_71;
	setp.eq.s32 	%p50, %r43, 1;
	mul.wide.u32 	%rd66, %r313, 4;
	add.s64 	%rd15, %rd2, %rd66;
	ld.local.f32 	%f135, [%rd15];
	max.f32 	%f201, %f201, %f135;
	@%p50 bra 	$L__BB0_71;
	setp.eq.s32 	%p51, %r43, 2;
	ld.local.f32 	%f136, [%rd15+4];
	max.f32 	%f201, %f201, %f136;
	@%p51 bra 	$L__BB0_71;
	ld.local.f32 	%f137, [%rd15+8];
	max.f32 	%f201, %f201, %f137;
$L__BB0_71:
	setp.lt.s32 	%p52, %r34, 1;
	mov.u32 	%r270, _ZZ20sdpa_fp8_wmma_kernelPKhS0_S0_PKfS2_S2_P6__halfiiiifE6l_smem;
	add.s32 	%r77, %r270, %r265;
	ld.shared.f32 	%f17, [%r77];
	mov.f32 	%f205, 0f00000000;
	@%p52 bra 	$L__BB0_91;
	setp.lt.u32 	%p53, %r35, 3;
	mov.f32 	%f205, 0f00000000;
	mov.b32 	%r316, 0;
	@%p53 bra 	$L__BB0_75;
	mov.f32 	%f205, 0f00000000;
	mov.b32 	%r315, 0;
$L__BB0_74:
	.pragma "nounroll";
	mul.wide.u32 	%rd67, %r315, 4;
	add.s64 	%rd68, %rd2, %rd67;
	ld.local.v4.f32 	{%f142, %f143, %f144, %f145}, [%rd68];
	sub.f32 	%f146, %f142, %f201;
	mul.f32 	%f147, %f146, 0f3FB8AA3B;
	ex2.approx.f32 	%f148, %f147;
	add.f32 	%f149, %f205, %f148;
	sub.f32 	%f150, %f143, %f201;
	mul.f32 	%f151, %f150, 0f3FB8AA3B;
	ex2.approx.f32 	%f152, %f151;
	add.f32 	%f153, %f149, %f152;
	sub.f32 	%f154, %f144, %f201;
	mul.f32 	%f155, %f154, 0f3FB8AA3B;
	ex2.approx.f32 	%f156, %f155;
	add.f32 	%f157, %f153, %f156;
	sub.f32 	%f158, %f145, %f201;
	mul.f32 	%f159, %f158, 0f3FB8AA3B;
	ex2.approx.f32 	%f160, %f159;
	st.local.v4.f32 	[%rd68], {%f148, %f152, %f156, %f160};
	add.f32 	%f205, %f157, %f160;
	add.s32 	%r315, %r315, 4;
	setp.ne.s32 	%p54, %r315, %r44;
	mov.u32 	%r316, %r44;
	@%p54 bra 	$L__BB0_74;
$L__BB0_75:
	setp.eq.s32 	%p55, %r43, 0;
	@%p55 bra 	$L__BB0_91;
	setp.eq.s32 	%p56, %r43, 1;
	mul.wide.u32 	%rd69, %r316, 4;
	add.s64 	%rd16, %rd2, %rd69;
	ld.local.f32 	%f161, [%rd16];
	sub.f32 	%f162, %f161, %f201;
	mul.f32 	%f163, %f162, 0f3FB8AA3B;
	ex2.approx.f32 	%f164, %f163;
	st.local.f32 	[%rd16], %f164;
	add.f32 	%f205, %f205, %f164;
	@%p56 bra 	$L__BB0_91;
	setp.eq.s32 	%p57, %r43, 2;
	ld.local.f32 	%f165, [%rd16+4];
	sub.f32 	%f166, %f165, %f201;
	mul.f32 	%f167, %f166, 0f3FB8AA3B;
	ex2.approx.f32 	%f168, %f167;
	st.local.f32 	[%rd16+4], %f168;
	add.f32 	%f205, %f205, %f168;
	@%p57 bra 	$L__BB0_91;
	ld.local.f32 	%f169, [%rd16+8];
	sub.f32 	%f170, %f169, %f201;
	mul.f32 	%f171, %f170, 0f3FB8AA3B;
	ex2.approx.f32 	%f172, %f171;
	st.local.f32 	[%rd16+8], %f172;
	add.f32 	%f205, %f205, %f172;
	bra.uni 	$L__BB0_91;
$L__BB0_79:
	setp.ge.s32 	%p67, %r320, %r5;
	@%p67 bra 	$L__BB0_90;
	not.b32 	%r282, %r3;
	add.s32 	%r26, %r102, %r282;
	and.b32  	%r27, %r26, 96;
	cvt.u64.u32 	%rd10, %r3;
	or.b32  	%r28, %r3, 32;
	or.b32  	%r29, %r3, 64;
	or.b32  	%r30, %r3, 96;
	add.s64 	%rd11, %rd1, 128;
	mul.lo.s64 	%rd12, %rd5, %rd3;
$L__BB0_81:
	setp.ge.s32 	%p68, %r3, %r102;
	shl.b32 	%r283, %r320, 2;
	mov.u32 	%r284, _ZZ20sdpa_fp8_wmma_kernelPKhS0_S0_PKfS2_S2_P6__halfiiiifE6l_smem;
	add.s32 	%r285, %r284, %r283;
	ld.shared.f32 	%f29, [%r285];
	add.s32 	%r286, %r4, %r320;
	cvt.u64.u32 	%rd17, %r286;
	@%p68 bra 	$L__BB0_89;
	setp.eq.s32 	%p69, %r27, 96;
	mov.u32 	%r321, %r3;
	@%p69 bra 	$L__BB0_86;
	setp.eq.s32 	%p70, %r27, 0;
	mov.u32 	%r287, _ZZ20sdpa_fp8_wmma_kernelPKhS0_S0_PKfS2_S2_P6__halfiiiifE6U_smem;
	mad.lo.s32 	%r288, %r320, 320, %r287;
	shl.b32 	%r289, %r3, 2;
	add.s32 	%r92, %r288, %r289;
	ld.shared.f32 	%f181, [%r92];
	div.rn.f32 	%f180, %f181, %f29;
	// begin inline asm
	{  cvt.rn.f16.f32 %rs11, %f180;}

	// end inline asm
	mad.lo.s64 	%rd72, %rd17, %rd4, %rd6;
	add.s64 	%rd73, %rd72, %rd10;
	shl.b64 	%rd74, %rd73, 1;
	add.s64 	%rd18, %rd1, %rd74;
	st.global.u16 	[%rd18], %rs11;
	mov.u32 	%r321, %r28;
	@%p70 bra 	$L__BB0_86;
	setp.eq.s32 	%p71, %r27, 32;
	ld.shared.f32 	%f183, [%r92+128];
	div.rn.f32 	%f182, %f183, %f29;
	// begin inline asm
	{  cvt.rn.f16.f32 %rs12, %f182;}

	// end inline asm
	st.global.u16 	[%rd18+64], %rs12;
	mov.u32 	%r321, %r29;
	@%p71 bra 	$L__BB0_86;
	ld.shared.f32 	%f185, [%r92+256];
	div.rn.f32 	%f184, %f185, %f29;
	// begin inline asm
	{  cvt.rn.f16.f32 %rs13, %f184;}

	// end inline asm
	st.global.u16 	[%rd18+128], %rs13;
	mov.u32 	%r321, %r30;
$L__BB0_86:
	setp.lt.u32 	%p72, %r26, 96;
	@%p72 bra 	$L__BB0_89;
	shl.b32 	%r290, %r321, 2;
	mad.lo.s32 	%r291, %r320, 320, %r290;
	mov.u32 	%r292, _ZZ20sdpa_fp8_wmma_kernelPKhS0_S0_PKfS2_S2_P6__halfiiiifE6U_smem;
	add.s32 	%r293, %r292, %r291;
	add.s32 	%r322, %r293, 256;
	add.s64 	%rd75, %rd12, %rd17;
	cvt.u64.u32 	%rd76, %r321;
	mad.lo.s64 	%rd77, %rd4, %rd75, %rd76;
	shl.b64 	%rd78, %rd77, 1;
	add.s64 	%rd79, %rd11, %rd78;
$L__BB0_88:
	ld.shared.f32 	%f190, [%r322+-256];
	div.rn.f32 	%f186, %f190, %f29;
	// begin inline asm
	{  cvt.rn.f16.f32 %rs14, %f186;}

	// end inline asm
	st.global.u16 	[%rd79+-128], %rs14;
	ld.shared.f32 	%f191, [%r322+-128];
	div.rn.f32 	%f187, %f191, %f29;
	// begin inline asm
	{  cvt.rn.f16.f32 %rs15, %f187;}

	// end inline asm
	st.global.u16 	[%rd79+-64], %rs15;
	ld.shared.f32 	%f192, [%r322];
	div.rn.f32 	%f188, %f192, %f29;
	// begin inline asm
	{  cvt.rn.f16.f32 %rs16, %f188;}

	// end inline asm
	st.global.u16 	[%rd79], %rs16;
	ld.shared.f32 	%f193, [%r322+128];
	div.rn.f32 	%f189, %f193, %f29;
	// begin inline asm
	{  cvt.rn.f16.f32 %rs17, %f189;}

	// end inline asm
	st.global.u16 	[%rd79+64], %rs17;
	add.s32 	%r321, %r321, 128;
	add.s32 	%r322, %r322, 512;
	add.s64 	%rd79, %rd79, 256;
	setp.lt.s32 	%p73, %r321, %r102;
	@%p73 bra 	$L__BB0_88;
$L__BB0_89:
	add.s32 	%r320, %r320, 8;
	setp.lt.s32 	%p74, %r320, %r5;
	@%p74 bra 	$L__BB0_81;
$L__BB0_90:
	ret;
$L__BB0_91:
	setp.ge.s32 	%p58, %r3, %r102;
	sub.f32 	%f173, %f2, %f201;
	mul.f32 	%f174, %f173, 0f3FB8AA3B;
	ex2.approx.f32 	%f26, %f174;
	fma.rn.f32 	%f27, %f17, %f26, %f205;
	mov.u32 	%r273, _ZZ20sdpa_fp8_wmma_kernelPKhS0_S0_PKfS2_S2_P6__halfiiiifE6U_smem;
	mad.lo.s32 	%r81, %r300, 320, %r273;
	mov.u32 	%r317, %r3;
	@%p58 bra 	$L__BB0_92;
	bra.uni 	$L__BB0_102;
$L__BB0_92:
	setp.lt.s32 	%p60, %r34, 1;
	@%p60 bra 	$L__BB0_98;
	mov.b32 	%r318, 0;
$L__BB0_94:
	setp.ge.s32 	%p61, %r3, %r102;
	@%p61 bra 	$L__BB0_97;
	mul.wide.u32 	%rd70, %r318, 4;
	add.s64 	%rd71, %rd2, %rd70;
	ld.local.f32 	%f28, [%rd71];
	mov.u32 	%r277, _ZZ20sdpa_fp8_wmma_kernelPKhS0_S0_PKfS2_S2_P6__halfiiiifE2sV;
	mad.lo.s32 	%r85, %r318, 160, %r277;
	mov.u32 	%r319, %r3;
$L__BB0_96:
	shl.b32 	%r278, %r319, 1;
	add.s32 	%r279, %r85, %r278;
	ld.shared.u16 	%rs10, [%r279];
	// begin inline asm
	{  cvt.f32.f16 %f177, %rs10;}

	// end inline asm
	shl.b32 	%r280, %r319, 2;
	add.s32 	%r281, %r81, %r280;
	ld.shared.f32 	%f178, [%r281];
	fma.rn.f32 	%f179, %f28, %f177, %f178;
	st.shared.f32 	[%r281], %f179;
	add.s32 	%r319, %r319, 32;
	setp.lt.s32 	%p62, %r319, %r102;
	@%p62 bra 	$L__BB0_96;
$L__BB0_97:
	add.s32 	%r318, %r318, 1;
	setp.lt.s32 	%p63, %r318, %r34;
	@%p63 bra 	$L__BB0_94;
$L__BB0_98:
	setp.ne.s32 	%p64, %r3, 0;
	@%p64 bra 	$L__BB0_100;
	st.shared.f32 	[%r69], %f201;
	st.shared.f32 	[%r77], %f27;
$L__BB0_100:
	add.s32 	%r300, %r300, 8;
	setp.lt.s32 	%p65, %r300, %r5;
	@%p65 bra 	$L__BB0_19;
$L__BB0_101:
	bar.sync 	0;
	add.s32 	%r297, %r297, 1;
	setp.eq.s32 	%p66, %r297, %r15;
	@%p66 bra 	$L__BB0_79;
	bra.uni 	$L__BB0_10;
$L__BB0_102:
	shl.b32 	%r274, %r317, 2;
	add.s32 	%r275, %r81, %r274;
	ld.shared.f32 	%f175, [%r275];
	mul.f32 	%f176, %f26, %f175;
	st.shared.f32 	[%r275], %f176;
	add.s32 	%r317, %r317, 32;
	setp.lt.s32 	%p59, %r317, %r102;
	@%p59 bra 	$L__BB0_102;
	bra.uni 	$L__BB0_92;

}


// ===== COMPILED SASS (sm_100) =====

	.target	sm_100

	.elftype	@"ET_EXEC"


//--------------------- .note.nv.tkinfo           --------------------------
	.section	.note.nv.tkinfo,"",@"SHT_NOTE"
	.sectionflags	@"SHF_NOTE_NV_TKINFO"
	.tkinfo
        /*0018*/ 	.word	0x00000002
        /*0030*/ 	.string	""
        /*0030*/ 	.string	"ptxas"
        /*0030*/ 	.string	"Cuda compilation tools, release 13.0, V13.0.88"
        /*0030*/ 	.string	"Build cuda_13.0.r13.0/compiler.36424714_0"
        /*0030*/ 	.string	"-arch sm_100 -m 64 "



//--------------------- .note.nv.cuinfo           --------------------------
	.section	.note.nv.cuinfo,"",@"SHT_NOTE"
	.sectionflags	@"SHF_NOTE_NV_CUINFO"
        /*0018*/ 	.short	0x0002
        /*001a*/ 	.short	0x0064
        /*001c*/ 	.short	0x0082
	.zero		2


//--------------------- .nv.info                  --------------------------
	.section	.nv.info,"",@"SHT_CUDA_INFO"
	.align	4


	//----- nvinfo : EIATTR_REGCOUNT
	.align		4
        /*0000*/ 	.byte	0x04, 0x2f
        /*0002*/ 	.short	(.L_1 - .L_0)
	.align		4
.L_0:
        /*0004*/ 	.word	index@(_Z20sdpa_fp8_wmma_kernelPKhS0_S0_PKfS2_S2_P6__halfiiiif)
        /*0008*/ 	.word	0x00000042


	//----- nvinfo : EIATTR_FRAME_SIZE
	.align		4
.L_1:
        /*000c*/ 	.byte	0x04, 0x11
        /*000e*/ 	.short	(.L_3 - .L_2)
	.align		4
.L_2:
        /*0010*/ 	.word	index@($__internal_0_$__cuda_sm3x_div_rn_noftz_f32_slowpath)
        /*0014*/ 	.word	0x00000080


	//----- nvinfo : EIATTR_FRAME_SIZE
	.align		4
.L_3:
        /*0018*/ 	.byte	0x04, 0x11
        /*001a*/ 	.short	(.L_5 - .L_4)
	.align		4
.L_4:
        /*001c*/ 	.word	index@(_Z20sdpa_fp8_wmma_kernelPKhS0_S0_PKfS2_S2_P6__halfiiiif)
        /*0020*/ 	.word	0x00000080


	//----- nvinfo : EIATTR_MIN_STACK_SIZE
	.align		4
.L_5:
        /*0024*/ 	.byte	0x04, 0x12
        /*0026*/ 	.short	(.L_7 - .L_6)
	.align		4
.L_6:
        /*0028*/ 	.word	index@(_Z20sdpa_fp8_wmma_kernelPKhS0_S0_PKfS2_S2_P6__halfiiiif)
        /*002c*/ 	.word	0x00000080
.L_7:


//--------------------- .nv.compat                --------------------------
	.section	.nv.compat,"",@"SHT_CUDA_COMPAT_INFO"
	.align	4
        /*0000*/ 	.byte	0x02, 0x09, 0x00, 0x00, 0x02, 0x02, 0x01, 0x00, 0x02, 0x05, 0x05, 0x00, 0x03, 0x07, 0x01, 0x01
        /*0010*/ 	.byte	0x02, 0x03, 0x00, 0x00, 0x02, 0x06, 0x01, 0x00, 0x04, 0x0b, 0x08, 0x00, 0x01, 0x00, 0x00, 0x00
        /*0020*/ 	.byte	0x00, 0x00, 0x00, 0x00


//--------------------- .nv.info._Z20sdpa_fp8_wmma_kernelPKhS0_S0_PKfS2_S2_P6__halfiiiif --------------------------
	.section	.nv.info._Z20sdpa_fp8_wmma_kernelPKhS0_S0_PKfS2_S2_P6__halfiiiif,"",@"SHT_CUDA_INFO"
	.sectionflags	@""
	.align	4


	//----- nvinfo : EIATTR_CUDA_API_VERSION
	.align		4
        /*0000*/ 	.byte	0x04, 0x37
        /*0002*/ 	.short	(.L_9 - .L_8)
.L_8:
        /*0004*/ 	.word	0x00000082


	//----- nvinfo : EIATTR_KPARAM_INFO
	.align		4
.L_9:
        /*0008*/ 	.byte	0x04, 0x17
        /*000a*/ 	.short	(.L_11 - .L_10)
.L_10:
        /*000c*/ 	.word	0x00000000
        /*0010*/ 	.short	0x000b
        /*0012*/ 	.short	0x0048
        /*0014*/ 	.byte	0x00, 0xf0, 0x11, 0x00


	//----- nvinfo : EIATTR_KPARAM_INFO
	.align		4
.L_11:
        /*0018*/ 	.byte	0x04, 0x17
        /*001a*/ 	.short	(.L_13 - .L_12)
.L_12:
        /*001c*/ 	.word	0x00000000
        /*0020*/ 	.short	0x000a
        /*0022*/ 	.short	0x0044
        /*0024*/ 	.byte	0x00, 0xf0, 0x11, 0x00


	//----- nvinfo : EIATTR_KPARAM_INFO
	.align		4
.L_13:
        /*0028*/ 	.byte	0x04, 0x17
        /*002a*/ 	.short	(.L_15 - .L_14)
.L_14:
        /*002c*/ 	.word	0x00000000
        /*0030*/ 	.short	0x0009
        /*0032*/ 	.short	0x0040
        /*0034*/ 	.byte	0x00, 0xf0, 0x11, 0x00


	//----- nvinfo : EIATTR_KPARAM_INFO
	.align		4
.L_15:
        /*0038*/ 	.byte	0x04, 0x17
        /*003a*/ 	.short	(.L_17 - .L_16)
.L_16:
        /*003c*/ 	.word	0x00000000
        /*0040*/ 	.short	0x0008
        /*0042*/ 	.short	0x003c
        /*0044*/ 	.byte	0x00, 0xf0, 0x11, 0x00


	//----- nvinfo : EIATTR_KPARAM_INFO
	.align		4
.L_17:
        /*0048*/ 	.byte	0x04, 0x17
        /*004a*/ 	.short	(.L_19 - .L_18)
.L_18:
        /*004c*/ 	.word	0x00000000
        /*0050*/ 	.short	0x0007
        /*0052*/ 	.short	0x0038
        /*0054*/ 	.byte	0x00, 0xf0, 0x11, 0x00


	//----- nvinfo : EIATTR_KPARAM_INFO
	.align		4
.L_19:
        /*0058*/ 	.byte	0x04, 0x17
        /*005a*/ 	.short	(.L_21 - .L_20)
.L_20:
        /*005c*/ 	.word	0x00000000
        /*0060*/ 	.short	0x0006
        /*0062*/ 	.short	0x0030
        /*0064*/ 	.byte	0x00, 0xf5, 0x21, 0x00


	//----- nvinfo : EIATTR_KPARAM_INFO
	.align		4
.L_21:
        /*0068*/ 	.byte	0x04, 0x17
        /*006a*/ 	.short	(.L_23 - .L_22)
.L_22:
        /*006c*/ 	.word	0x00000000
        /*0070*/ 	.short	0x0005
        /*0072*/ 	.short	0x0028
        /*0074*/ 	.byte	0x00, 0xf5, 0x21, 0x00


	//----- nvinfo : EIATTR_KPARAM_INFO
	.align		4
.L_23:
        /*0078*/ 	.byte	0x04, 0x17
        /*007a*/ 	.short	(.L_25 - .L_24)
.L_24:
        /*007c*/ 	.word	0x00000000
        /*0080*/ 	.short	0x0004
        /*0082*/ 	.short	0x0020
        /*0084*/ 	.byte	0x00, 0xf5, 0x21, 0x00


	//----- nvinfo : EIATTR_KPARAM_INFO
	.align		4
.L_25:
        /*0088*/ 	.byte	0x04, 0x17
        /*008a*/ 	.short	(.L_27 - .L_26)
.L_26:
        /*008c*/ 	.word	0x00000000
        /*0090*/ 	.short	0x0003
        /*0092*/ 	.short	0x0018
        /*0094*/ 	.byte	0x00, 0xf5, 0x21, 0x00


	//----- nvinfo : EIATTR_KPARAM_INFO
	.align		4
.L_27:
        /*0098*/ 	.byte	0x04, 0x17
        /*009a*/ 	.short	(.L_29 - .L_28)
.L_28:
        /*009c*/ 	.word	0x00000000
        /*00a0*/ 	.short	0x0002
        /*00a2*/ 	.short	0x0010
        /*00a4*/ 	.byte	0x00, 0xf5, 0x21, 0x00


	//----- nvinfo : EIATTR_KPARAM_INFO
	.align		4
.L_29:
        /*00a8*/ 	.byte	0x04, 0x17
        /*00aa*/ 	.short	(.L_31 - .L_30)
.L_30:
        /*00ac*/ 	.word	0x00000000
        /*00b0*/ 	.short	0x0001
        /*00b2*/ 	.short	0x0008
        /*00b4*/ 	.byte	0x00, 0xf5, 0x21, 0x00


	//----- nvinfo : EIATTR_KPARAM_INFO
	.align		4
.L_31:
        /*00b8*/ 	.byte	0x04, 0x17
        /*00ba*/ 	.short	(.L_33 - .L_32)
.L_32:
        /*00bc*/ 	.word	0x00000000
        /*00c0*/ 	.short	0x0000
        /*00c2*/ 	.short	0x0000
        /*00c4*/ 	.byte	0x00, 0xf5, 0x21, 0x00


	//----- nvinfo : EIATTR_SPARSE_MMA_MASK
	.align		4
.L_33:
        /*00c8*/ 	.byte	0x03, 0x50
        /*00ca*/ 	.short	0x0000


	//----- nvinfo : EIATTR_WMMA_USED
	.align		4
        /*00cc*/ 	.byte	0x01, 0x2b
	.zero		2


	//----- nvinfo : EIATTR_MAXREG_COUNT
	.align		4
        /*00d0*/ 	.byte	0x03, 0x1b
        /*00d2*/ 	.short	0x0080


	//----- nvinfo : EIATTR_NUM_BARRIERS
	.align		4
        /*00d4*/ 	.byte	0x02, 0x4c
        /*00d6*/ 	.byte	0x01
	.zero		1


	//----- nvinfo : EIATTR_MERCURY_ISA_VERSION
	.align		4
        /*00d8*/ 	.byte	0x03, 0x5f
        /*00da*/ 	.short	0x0101


	//----- nvinfo : EIATTR_COOP_GROUP_MASK_REGIDS
	.align		4
        /*00dc*/ 	.byte	0x04, 0x29
        /*00de*/ 	.short	(.L_35 - .L_34)


	//   ....[0]....
.L_34:
        /*00e0*/ 	.word	0xffffffff


	//   ....[1]....
        /*00e4*/ 	.word	0xffffffff


	//   ....[2]....
        /*00e8*/ 	.word	0xffffffff


	//   ....[3]....
        /*00ec*/ 	.word	0xffffffff


	//   ....[4]....
        /*00f0*/ 	.word	0xffffffff


	//   ....[5]....
        /*00f4*/ 	.word	0xffffffff


	//   ....[6]....
        /*00f8*/ 	.word	0xffffffff


	//   ....[7]....
        /*00fc*/ 	.word	0x0500000d


	//   ....[8]....
        /*0100*/ 	.word	0x0500000d


	//   ....[9]....
        /*0104*/ 	.word	0x0500000d


	//   ....[10]....
        /*0108*/ 	.word	0x0500000d


	//   ....[11]....
        /*010c*/ 	.word	0x0500000d


	//   ....[12]....
        /*0110*/ 	.word	0x0500000d


	//   ....[13]....
        /*0114*/ 	.word	0x0500000d


	//----- nvinfo : EIATTR_COOP_GROUP_INSTR_OFFSETS
	.align		4
.L_35:
        /*0118*/ 	.byte	0x04, 0x28
        /*011a*/ 	.short	(.L_37 - .L_36)


	//   ....[0]....
.L_36:
        /*011c*/ 	.word	0x00001ed0


	//   ....[1]....
        /*0120*/ 	.word	0x00001fa0


	//   ....[2]....
        /*0124*/ 	.word	0x00002060


	//   ....[3]....
        /*0128*/ 	.word	0x00002120


	//   ....[4]....
        /*012c*/ 	.word	0x00002250


	//   ....[5]....
        /*0130*/ 	.word	0x00002330


	//   ....[6]....
        /*0134*/ 	.word	0x00002410


	//   ....[7]....
        /*0138*/ 	.word	0x00003f10


	//   ....[8]....
        /*013c*/ 	.word	0x00003fa0


	//   ....[9]....
        /*0140*/ 	.word	0x00004030


	//   ....[10]....
        /*0144*/ 	.word	0x000040c0


	//   ....[11]....
        /*0148*/ 	.word	0x00004160


	//   ....[12]....
        /*014c*/ 	.word	0x00004200


	//   ....[13]....
        /*0150*/ 	.word	0x000042b0


	//----- nvinfo : EIATTR_VRC_CTA_INIT_COUNT
	.align		4
.L_37:
        /*0154*/ 	.byte	0x02, 0x4a
	.zero		1
	.zero		1


	//----- nvinfo : EIATTR_EXIT_INSTR_OFFSETS
	.align		4
        /*0158*/ 	.byte	0x04, 0x1c
        /*015a*/ 	.short	(.L_39 - .L_38)


	//   ....[0]....
.L_38:
        /*015c*/ 	.word	0x00000080


	//   ....[1]....
        /*0160*/ 	.word	0x000031c0


	//   ....[2]....
        /*0164*/ 	.word	0x00003ea0


	//----- nvinfo : EIATTR_MAX_THREADS
	.align		4
.L_39:
        /*0168*/ 	.byte	0x04, 0x05
        /*016a*/ 	.short	(.L_41 - .L_40)
.L_40:
        /*016c*/ 	.word	0x00000100
        /*0170*/ 	.word	0x00000001
        /*0174*/ 	.word	0x00000001


	//----- nvinfo : EIATTR_CRS_STACK_SIZE
	.align		4
.L_41:
        /*0178*/ 	.byte	0x04, 0x1e
        /*017a*/ 	.short	(.L_43 - .L_42)
.L_42:
        /*017c*/ 	.word	0x00000000


	//----- nvinfo : EIATTR_CBANK_PARAM_SIZE
	.align		4
.L_43:
        /*0180*/ 	.byte	0x03, 0x19
        /*0182*/ 	.short	0x004c


	//----- nvinfo : EIATTR_PARAM_CBANK
	.align		4
        /*0184*/ 	.byte	0x04, 0x0a
        /*0186*/ 	.short	(.L_45 - .L_44)
	.align		4
.L_44:
        /*0188*/ 	.word	index@(.nv.constant0._Z20sdpa_fp8_wmma_kernelPKhS0_S0_PKfS2_S2_P6__halfiiiif)
        /*018c*/ 	.short	0x0380
        /*018e*/ 	.short	0x004c


	//----- nvinfo : EIATTR_SW_WAR
	.align		4
.L_45:
        /*0190*/ 	.byte	0x04, 0x36
        /*0192*/ 	.short	(.L_47 - .L_46)
.L_46:
        /*0194*/ 	.word	0x00000008
.L_47:


//--------------------- .nv.callgraph             --------------------------
	.section	.nv.callgraph,"",@"SHT_CUDA_CALLGRAPH"
	.align	4
	.sectionentsize	8
	.align		4
        /*0000*/ 	.word	0x00000000
	.align		4
        /*0004*/ 	.word	0xffffffff
	.align		4
        /*0008*/ 	.word	0x00000000
	.align		4
        /*000c*/ 	.word	0xfffffffe
	.align		4
        /*0010*/ 	.word	0x00000000
	.align		4
        /*0014*/ 	.word	0xfffffffd
	.align		4
        /*0018*/ 	.word	0x00000000
	.align		4
        /*001c*/ 	.word	0xfffffffc


//--------------------- .text._Z20sdpa_fp8_wmma_kernelPKhS0_S0_PKfS2_S2_P6__halfiiiif --------------------------
	.section	.text._Z20sdpa_fp8_wmma_kernelPKhS0_S0_PKfS2_S2_P6__halfiiiif,"ax",@progbits
	.align	128
        .global         _Z20sdpa_fp8_wmma_kernelPKhS0_S0_PKfS2_S2_P6__halfiiiif
        .type           _Z20sdpa_fp8_wmma_kernelPKhS0_S0_PKfS2_S2_P6__halfiiiif,@function
        .size           _Z20sdpa_fp8_wmma_kernelPKhS0_S0_PKfS2_S2_P6__halfiiiif,(.L_x_128 - _Z20sdpa_fp8_wmma_kernelPKhS0_S0_PKfS2_S2_P6__halfiiiif)
        .other          _Z20sdpa_fp8_wmma_kernelPKhS0_S0_PKfS2_S2_P6__halfiiiif,@"STO_CUDA_ENTRY STV_DEFAULT"
_Z20sdpa_fp8_wmma_kernelPKhS0_S0_PKfS2_S2_P6__halfiiiif:
.text._Z20sdpa_fp8_wmma_kernelPKhS0_S0_PKfS2_S2_P6__halfiiiif:
[----:B------:R-:W0:Y:S01]  /*0000*/  LDC R1, c[0x0][0x37c] ;  /* 0x0000df00ff017b82 */ /* 0x000e220000000800 */
[----:B------:R-:W1:Y:S07]  /*0010*/  S2R R0, SR_CTAID.X ;  /* 0x0000000000007919 */ /* 0x000e6e0000002500 */
[----:B------:R-:W2:Y:S01]  /*0020*/  LDC R61, c[0x0][0x3c0] ;  /* 0x0000f000ff3d7b82 */ /* 0x000ea20000000800 */
[----:B0-----:R-:W-:Y:S01]  /*0030*/  VIADD R1, R1, 0xffffff80 ;  /* 0xffffff8001017836 */ /* 0x001fe20000000000 */
[----:B-1----:R-:W-:-:S04]  /*0040*/  LEA R2, R0, 0x20, 0x5 ;  /* 0x0000002000027811 */ /* 0x002fc800078e28ff */
[----:B--2---:R-:W-:-:S05]  /*0050*/  VIMNMX R3, PT, PT, R2, R61, PT ;  /* 0x0000003d02037248 */ /* 0x004fca0003fe0100 */
[----:B------:R-:W-:-:S05]  /*0060*/  IMAD R52, R0, -0x20, R3 ;  /* 0xffffffe000347824 */ /* 0x000fca00078e0203 */
[----:B------:R-:W-:-:S13]  /*0070*/  ISETP.GE.AND P0, PT, R52, 0x1, PT ;  /* 0x000000013400780c */ /* 0x000fda0003f06270 */
[----:B------:R-:W-:Y:S05]  /*0080*/  @!P0 EXIT ;  /* 0x000000000000894d */ /* 0x000fea0003800000 */
[----:B------:R-:W0:Y:S01]  /*0090*/  S2R R62, SR_CTAID.Y ;  /* 0x00000000003e7919 */ /* 0x000e220000002600 */
[----:B------:R-:W0:Y:S01]  /*00a0*/  LDC.64 R4, c[0x0][0x398] ;  /* 0x0000e600ff047b82 */ /* 0x000e220000000a00 */
[----:B------:R-:W1:Y:S01]  /*00b0*/  LDCU.64 UR8, c[0x0][0x358] ;  /* 0x00006b00ff0877ac */ /* 0x000e620008000a00 */
[----:B------:R-:W2:Y:S01]  /*00c0*/  S2R R2, SR_TID.X ;  /* 0x0000000000027919 */ /* 0x000ea20000002100 */
[----:B------:R-:W3:Y:S05]  /*00d0*/  LDCU UR5, c[0x0][0x3c4] ;  /* 0x00007880ff0577ac */ /* 0x000eea0008000800 */
[----:B------:R-:W4:Y:S08]  /*00e0*/  LDC R13, c[0x0][0x3bc] ;  /* 0x0000ef00ff0d7b82 */ /* 0x000f300000000800 */
[----:B------:R-:W3:Y:S08]  /*00f0*/  LDC.64 R10, c[0x0][0x3a8] ;  /* 0x0000ea00ff0a7b82 */ /* 0x000ef00000000a00 */
[----:B------:R-:W2:Y:S08]  /*0100*/  LDC.64 R6, c[0x0][0x3a0] ;  /* 0x0000e800ff067b82 */ /* 0x000eb00000000a00 */
[----:B------:R-:W2:Y:S01]  /*0110*/  S2UR UR4, SR_CTAID.Z ;  /* 0x00000000000479c3 */ /* 0x000ea20000002700 */
[----:B0-----:R-:W-:-:S04]  /*0120*/  IMAD.WIDE.U32 R4, R62, 0x4, R4 ;  /* 0x000000043e047825 */ /* 0x001fc800078e0004 */
[----:B------:R-:W-:Y:S01]  /*0130*/  IMAD.MOV.U32 R14, RZ, RZ, 0x3b808081 ;  /* 0x3b808081ff0e7424 */ /* 0x000fe200078e00ff */
[----:B-1----:R2:W5:Y:S01]  /*0140*/  LDG.E.CONSTANT R8, desc[UR8][R4.64] ;  /* 0x0000000804087981 */ /* 0x002562000c1e9900 */
[----:B------:R-:W-:Y:S01]  /*0150*/  IMAD.MOV.U32 R3, RZ, RZ, 0x437f0000 ;  /* 0x437f0000ff037424 */ /* 0x000fe200078e00ff */
[----:B----4-:R-:W-:Y:S01]  /*0160*/  SHF.R.S32.HI R12, RZ, 0x1f, R13 ;  /* 0x0000001fff0c7819 */ /* 0x010fe2000001140d */
[----:B---3--:R-:W-:Y:S01]  /*0170*/  IMAD.WIDE.U32 R10, R62, 0x4, R10 ;  /* 0x000000043e0a7825 */ /* 0x008fe200078e000a */
[----:B------:R-:W-:-:S03]  /*0180*/  MOV R63, RZ ;  /* 0x000000ff003f7202 */ /* 0x000fc60000000f00 */
[----:B------:R-:W-:Y:S01]  /*0190*/  FFMA R3, R14, -R3, 1 ;  /* 0x3f8000000e037423 */ /* 0x000fe20000000803 */
[----:B------:R-:W-:Y:S01]  /*01a0*/  IMAD.WIDE R60, R61, UR5, RZ ;  /* 0x000000053d3c7c25 */ /* 0x000fe2000f8e02ff */
[----:B------:R0:W5:Y:S01]  /*01b0*/  LDG.E.CONSTANT R10, desc[UR8][R10.64] ;  /* 0x000000080a0a7981 */ /* 0x000162000c1e9900 */
[----:B--2---:R-:W-:Y:S02]  /*01c0*/  I2FP.F32.U32 R4, R2 ;  /* 0x0000000200047245 */ /* 0x004fe40000201000 */
[----:B------:R-:W-:Y:S02]  /*01d0*/  IMAD.WIDE.U32 R6, R62, 0x4, R6 ;  /* 0x000000043e067825 */ /* 0x000fe400078e0006 */
[----:B------:R-:W1:Y:S02]  /*01e0*/  FCHK P0, R4, 255 ;  /* 0x437f000004007902 */ /* 0x000e640000000000 */
[----:B------:R-:W-:Y:S01]  /*01f0*/  FFMA R5, R3, R14, 0.0039215688593685626984 ;  /* 0x3b80808103057423 */ /* 0x000fe2000000000e */
[----:B------:R2:W5:Y:S01]  /*0200*/  LDG.E.CONSTANT R9, desc[UR8][R6.64] ;  /* 0x0000000806097981 */ /* 0x000562000c1e9900 */
[----:B------:R-:W-:-:S04]  /*0210*/  IMAD.WIDE.U32 R62, R13, UR4, R62 ;  /* 0x000000040d3e7c25 */ /* 0x000fc8000f8e003e */
[----:B------:R-:W-:Y:S02]  /*0220*/  IMAD R3, R12, UR4, RZ ;  /* 0x000000040c037c24 */ /* 0x000fe4000f8e02ff */
[-C--:B0-----:R-:W-:Y:S02]  /*0230*/  IMAD R11, R61, R62.reuse, RZ ;  /* 0x0000003e3d0b7224 */ /* 0x081fe400078e02ff */
[----:B--2---:R-:W-:Y:S01]  /*0240*/  FFMA R6, R4, R5, RZ ;  /* 0x0000000504067223 */ /* 0x004fe200000000ff */
[----:B------:R-:W-:Y:S01]  /*0250*/  IMAD.IADD R3, R63, 0x1, R3 ;  /* 0x000000013f037824 */ /* 0x000fe200078e0203 */
[----:B------:R-:W-:Y:S02]  /*0260*/  BSSY.RECONVERGENT B2, `(.L_x_0) ;  /* 0x000000d000027945 */ /* 0x000fe40003800200 */
[----:B------:R-:W-:Y:S01]  /*0270*/  FFMA R7, R6, -255, R4 ;  /* 0xc37f000006077823 */ /* 0x000fe20000000004 */
[C---:B------:R-:W-:Y:S02]  /*0280*/  IMAD R11, R60.reuse, R3, R11 ;  /* 0x000000033c0b7224 */ /* 0x040fe400078e020b */
[----:B------:R-:W-:-:S04]  /*0290*/  IMAD.WIDE.U32 R60, R60, R62, RZ ;  /* 0x0000003e3c3c7225 */ /* 0x000fc800078e00ff */
[----:B------:R-:W-:Y:S01]  /*02a0*/  FFMA R6, R5, R7, R6 ;  /* 0x0000000705067223 */ /* 0x000fe20000000006 */
[----:B------:R-:W-:Y:S02]  /*02b0*/  SHF.R.U32.HI R53, RZ, 0x5, R2 ;  /* 0x00000005ff357819 */ /* 0x000fe40000011602 */
[----:B------:R-:W-:Y:S01]  /*02c0*/  LOP3.LUT R54, R2, 0x1f, RZ, 0xc0, !PT ;  /* 0x0000001f02367812 */ /* 0x000fe200078ec0ff */
[----:B------:R-:W-:Y:S01]  /*02d0*/  IMAD.IADD R5, R61, 0x1, R11 ;  /* 0x000000013d057824 */ /* 0x000fe200078e020b */
[----:B-1----:R-:W-:Y:S06]  /*02e0*/  @!P0 BRA `(.L_x_1) ;  /* 0x0000000000108947 */ /* 0x002fec0003800000 */
[----:B------:R-:W-:Y:S01]  /*02f0*/  IMAD.MOV.U32 R6, RZ, RZ, R4 ;  /* 0x000000ffff067224 */ /* 0x000fe200078e0004 */
[----:B------:R-:W-:Y:S02]  /*0300*/  MOV R7, 0x437f0000 ;  /* 0x437f000000077802 */ /* 0x000fe40000000f00 */
[----:B------:R-:W-:-:S07]  /*0310*/  MOV R18, 0x330 ;  /* 0x0000033000127802 */ /* 0x000fce0000000f00 */
[----:B-----5:R-:W-:Y:S05]  /*0320*/  CALL.REL.NOINC `($__internal_0_$__cuda_sm3x_div_rn_noftz_f32_slowpath) ;  /* 0x0000003c00f47944 */ /* 0x020fea0003c00000 */
.L_x_1:
[----:B------:R-:W-:Y:S05]  /*0330*/  BSYNC.RECONVERGENT B2 ;  /* 0x0000000000027941 */ /* 0x000fea0003800200 */
.L_x_0:
[----:B------:R-:W0:Y:S01]  /*0340*/  S2UR UR6, SR_CgaCtaId ;  /* 0x00000000000679c3 */ /* 0x000e220000008800 */
[----:B------:R-:W1:Y:S01]  /*0350*/  LDCU UR7, c[0x0][0x3c4] ;  /* 0x00007880ff0777ac */ /* 0x000e620008000800 */
[----:B------:R-:W-:Y:S01]  /*0360*/  IMAD.MOV.U32 R7, RZ, RZ, 0x44600000 ;  /* 0x44600000ff077424 */ /* 0x000fe200078e00ff */
[----:B------:R-:W-:Y:S01]  /*0370*/  BSSY.RECONVERGENT B2, `(.L_x_2) ;  /* 0x000007e000027945 */ /* 0x000fe20003800200 */
[----:B------:R-:W-:Y:S02]  /*0380*/  UMOV UR4, 0x400 ;  /* 0x0000040000047882 */ /* 0x000fe40000000000 */
[----:B------:R-:W-:Y:S01]  /*0390*/  FFMA R6, R6, R7, -448 ;  /* 0xc3e0000006067423 */ /* 0x000fe20000000007 */
[----:B------:R-:W-:Y:S02]  /*03a0*/  UIADD3 UR5, UPT, UPT, UR4, 0x3c00, URZ ;  /* 0x00003c0004057890 */ /* 0x000fe4000fffe0ff */
[----:B------:R-:W-:Y:S01]  /*03b0*/  UIADD3 UR4, UPT, UPT, UR4, 0x4000, URZ ;  /* 0x0000400004047890 */ /* 0x000fe2000fffe0ff */
[-C--:B-----5:R-:W-:Y:S01]  /*03c0*/  FMUL R7, R9, R6.reuse ;  /* 0x0000000609077220 */ /* 0x0a0fe20000400000 */
[----:B------:R-:W-:Y:S01]  /*03d0*/  FMUL R10, R10, R6 ;  /* 0x000000060a0a7220 */ /* 0x000fe20000400000 */
[----:B-1----:R-:W-:-:S04]  /*03e0*/  IMAD.U32 R11, RZ, RZ, UR7 ;  /* 0x00000007ff0b7e24 */ /* 0x002fc8000f8e00ff */
[----:B------:R-:W-:Y:S01]  /*03f0*/  IMAD R9, R52, R11, RZ ;  /* 0x0000000b34097224 */ /* 0x000fe200078e02ff */
[----:B0-----:R-:W-:Y:S01]  /*0400*/  ULEA UR5, UR6, UR5, 0x18 ;  /* 0x0000000506057291 */ /* 0x001fe2000f8ec0ff */
[----:B------:R-:W-:Y:S01]  /*0410*/  SHF.R.S32.HI R4, RZ, 0x1f, R11 ;  /* 0x0000001fff047819 */ /* 0x000fe2000001140b */
[----:B------:R-:W-:Y:S02]  /*0420*/  ULEA UR4, UR6, UR4, 0x18 ;  /* 0x0000000406047291 */ /* 0x000fe4000f8ec0ff */
[C---:B------:R-:W-:Y:S01]  /*0430*/  ISETP.GE.AND P0, PT, R2.reuse, R9, PT ;  /* 0x000000090200720c */ /* 0x040fe20003f06270 */
[----:B------:R-:W0:Y:S01]  /*0440*/  LDCU.64 UR6, c[0x0][0x380] ;  /* 0x00007000ff0677ac */ /* 0x000e220008000a00 */
[C---:B------:R-:W-:Y:S02]  /*0450*/  LEA R6, R2.reuse, UR5, 0x2 ;  /* 0x0000000502067c11 */ /* 0x040fe4000f8e10ff */
[----:B------:R-:W-:-:S03]  /*0460*/  LEA R13, R2, UR4, 0x2 ;  /* 0x00000004020d7c11 */ /* 0x000fc6000f8e10ff */
[----:B------:R1:W-:Y:S04]  /*0470*/  STS [R6], R7 ;  /* 0x0000000706007388 */ /* 0x0003e80000000800 */
[----:B------:R1:W-:Y:S02]  /*0480*/  STS [R13], R10 ;  /* 0x0000000a0d007388 */ /* 0x0003e40000000800 */
[----:B------:R-:W-:Y:S05]  /*0490*/  @P0 BRA `(.L_x_3) ;  /* 0x0000000400ac0947 */ /* 0x000fea0003800000 */
[----:B-1----:R-:W1:Y:S01]  /*04a0*/  LDC R10, c[0x0][0x360] ;  /* 0x0000d800ff0a7b82 */ /* 0x002e620000000800 */
[----:B------:R-:W-:Y:S01]  /*04b0*/  BSSY.RECONVERGENT B3, `(.L_x_4) ;  /* 0x0000043000037945 */ /* 0x000fe20003800200 */
[----:B------:R-:W-:-:S06]  /*04c0*/  IMAD.MOV.U32 R12, RZ, RZ, R2 ;  /* 0x000000ffff0c7224 */ /* 0x000fcc00078e0002 */
[----:B------:R-:W2:Y:S02]  /*04d0*/  LDC R11, c[0x0][0x3c4] ;  /* 0x0000f100ff0b7b82 */ /* 0x000ea40000000800 */
.L_x_7:
[----:B--2---:R-:W-:Y:S02]  /*04e0*/  IABS R14, R11 ;  /* 0x0000000b000e7213 */ /* 0x004fe40000000000 */
[----:B------:R-:W-:Y:S02]  /*04f0*/  IABS R16, R12 ;  /* 0x0000000c00107213 */ /* 0x000fe40000000000 */
[----:B------:R-:W2:Y:S08]  /*0500*/  I2F.RP R13, R14 ;  /* 0x0000000e000d7306 */ /* 0x000eb00000209400 */
[----:B--2---:R-:W2:Y:S02]  /*0510*/  MUFU.RCP R13, R13 ;  /* 0x0000000d000d7308 */ /* 0x004ea40000001000 */
[----:B--23--:R-:W-:-:S06]  /*0520*/  IADD3 R6, PT, PT, R13, 0xffffffe, RZ ;  /* 0x0ffffffe0d067810 */ /* 0x00cfcc0007ffe0ff */
[----:B------:R2:W3:Y:S02]  /*0530*/  F2I.FTZ.U32.TRUNC.NTZ R7, R6 ;  /* 0x0000000600077305 */ /* 0x0004e4000021f000 */
[----:B--2---:R-:W-:Y:S02]  /*0540*/  IMAD.MOV.U32 R6, RZ, RZ, RZ ;  /* 0x000000ffff067224 */ /* 0x004fe400078e00ff */
[----:B---3--:R-:W-:-:S04]  /*0550*/  IMAD.MOV R15, RZ, RZ, -R7 ;  /* 0x000000ffff0f7224 */ /* 0x008fc800078e0a07 */
[----:B------:R-:W-:-:S04]  /*0560*/  IMAD R15, R15, R14, RZ ;  /* 0x0000000e0f0f7224 */ /* 0x000fc800078e02ff */
[----:B------:R-:W-:Y:S01]  /*0570*/  IMAD.HI.U32 R7, R7, R15, R6 ;  /* 0x0000000f07077227 */ /* 0x000fe200078e0006 */
[----:B------:R-:W-:-:S04]  /*0580*/  LOP3.LUT R6, R12, R11, RZ, 0x3c, !PT ;  /* 0x0000000b0c067212 */ /* 0x000fc800078e3cff */
[----:B------:R-:W-:Y:S01]  /*0590*/  ISETP.GE.AND P2, PT, R6, RZ, PT ;  /* 0x000000ff0600720c */ /* 0x000fe20003f46270 */
[----:B------:R-:W-:-:S04]  /*05a0*/  IMAD.HI.U32 R15, R7, R16, RZ ;  /* 0x00000010070f7227 */ /* 0x000fc800078e00ff */
[----:B------:R-:W-:-:S04]  /*05b0*/  IMAD.MOV R7, RZ, RZ, -R15 ;  /* 0x000000ffff077224 */ /* 0x000fc800078e0a0f */
[----:B------:R-:W-:-:S05]  /*05c0*/  IMAD R7, R14, R7, R16 ;  /* 0x000000070e077224 */ /* 0x000fca00078e0210 */
[----:B------:R-:W-:-:S13]  /*05d0*/  ISETP.GT.U32.AND P1, PT, R14, R7, PT ;  /* 0x000000070e00720c */ /* 0x000fda0003f24070 */
[-C--:B------:R-:W-:Y:S01]  /*05e0*/  @!P1 IADD3 R7, PT, PT, R7, -R14.reuse, RZ ;  /* 0x8000000e07079210 */ /* 0x080fe20007ffe0ff */
[----:B------:R-:W-:Y:S01]  /*05f0*/  @!P1 VIADD R15, R15, 0x1 ;  /* 0x000000010f0f9836 */ /* 0x000fe20000000000 */
[----:B------:R-:W-:Y:S02]  /*0600*/  ISETP.NE.AND P1, PT, R11, RZ, PT ;  /* 0x000000ff0b00720c */ /* 0x000fe40003f25270 */
[----:B------:R-:W-:-:S13]  /*0610*/  ISETP.GE.U32.AND P0, PT, R7, R14, PT ;  /* 0x0000000e0700720c */ /* 0x000fda0003f06070 */
[----:B------:R-:W-:-:S04]  /*0620*/  @P0 VIADD R15, R15, 0x1 ;  /* 0x000000010f0f0836 */ /* 0x000fc80000000000 */
[----:B------:R-:W-:Y:S01]  /*0630*/  @!P2 IMAD.MOV R15, RZ, RZ, -R15 ;  /* 0x000000ffff0fa224 */ /* 0x000fe200078e0a0f */
[----:B------:R-:W-:-:S04]  /*0640*/  @!P1 LOP3.LUT R15, RZ, R11, RZ, 0x33, !PT ;  /* 0x0000000bff0f9212 */ /* 0x000fc800078e33ff */
[----:B------:R-:W-:Y:S01]  /*0650*/  IADD3 R13, PT, PT, -R15, RZ, RZ ;  /* 0x000000ff0f0d7210 */ /* 0x000fe20007ffe1ff */
[----:B------:R-:W-:-:S04]  /*0660*/  IMAD R17, R0, 0x20, R15 ;  /* 0x0000002000117824 */ /* 0x000fc800078e020f */
[----:B------:R-:W-:Y:S01]  /*0670*/  IMAD R13, R11, R13, R12 ;  /* 0x0000000d0b0d7224 */ /* 0x000fe200078e020c */
[----:B------:R-:W-:-:S04]  /*0680*/  SHF.R.S32.HI R14, RZ, 0x1f, R17 ;  /* 0x0000001fff0e7819 */ /* 0x000fc80000011411 */
[----:B------:R-:W-:Y:S01]  /*0690*/  IADD3 R6, P0, PT, R13, R60, RZ ;  /* 0x0000003c0d067210 */ /* 0x000fe20007f1e0ff */
[----:B------:R-:W-:-:S03]  /*06a0*/  IMAD R14, R14, R11, RZ ;  /* 0x0000000b0e0e7224 */ /* 0x000fc600078e02ff */
[----:B------:R-:W-:-:S03]  /*06b0*/  LEA.HI.X.SX32 R7, R13, R5, 0x1, P0 ;  /* 0x000000050d077211 */ /* 0x000fc600000f0eff */
[----:B------:R-:W-:-:S04]  /*06c0*/  IMAD.WIDE.U32 R6, R17, R11, R6 ;  /* 0x0000000b11067225 */ /* 0x000fc800078e0006 */
[----:B------:R-:W-:Y:S01]  /*06d0*/  IMAD R17, R17, R4, R14 ;  /* 0x0000000411117224 */ /* 0x000fe200078e020e */
[----:B0-----:R-:W-:-:S04]  /*06e0*/  IADD3 R16, P0, PT, R6, UR6, RZ ;  /* 0x0000000606107c10 */ /* 0x001fc8000ff1e0ff */
[----:B------:R-:W-:-:S05]  /*06f0*/  IADD3.X R17, PT, PT, R7, UR7, R17, P0, !PT ;  /* 0x0000000707117c10 */ /* 0x000fca00087fe411 */
[----:B------:R-:W2:Y:S01]  /*0700*/  LDG.E.U8.CONSTANT R16, desc[UR8][R16.64] ;  /* 0x0000000810107981 */ /* 0x000ea2000c1e9100 */
[----:B------:R-:W-:Y:S01]  /*0710*/  IMAD.MOV.U32 R6, RZ, RZ, 0x3b808081 ;  /* 0x3b808081ff067424 */ /* 0x000fe200078e00ff */
[----:B------:R-:W-:Y:S01]  /*0720*/  BSSY.RECONVERGENT B4, `(.L_x_5) ;  /* 0x000000e000047945 */ /* 0x000fe20003800200 */
[----:B------:R-:W-:-:S04]  /*0730*/  IMAD.MOV.U32 R7, RZ, RZ, 0x437f0000 ;  /* 0x437f0000ff077424 */ /* 0x000fc800078e00ff */
[----:B------:R-:W-:-:S04]  /*0740*/  FFMA R7, R6, -R7, 1 ;  /* 0x3f80000006077423 */ /* 0x000fc80000000807 */
[----:B------:R-:W-:Y:S01]  /*0750*/  FFMA R6, R7, R6, 0.0039215688593685626984 ;  /* 0x3b80808107067423 */ /* 0x000fe20000000006 */
[----:B--2---:R-:W-:-:S04]  /*0760*/  I2FP.F32.U32 R18, R16 ;  /* 0x0000001000127245 */ /* 0x004fc80000201000 */
[----:B------:R-:W0:Y:S01]  /*0770*/  FCHK P0, R18, 255 ;  /* 0x437f000012007902 */ /* 0x000e220000000000 */
[----:B------:R-:W-:-:S04]  /*0780*/  FFMA R7, R6, R18, RZ ;  /* 0x0000001206077223 */ /* 0x000fc800000000ff */
[----:B------:R-:W-:-:S04]  /*0790*/  FFMA R14, R7, -255, R18 ;  /* 0xc37f0000070e7823 */ /* 0x000fc80000000012 */
[----:B------:R-:W-:Y:S01]  /*07a0*/  FFMA R6, R6, R14, R7 ;  /* 0x0000000e06067223 */ /* 0x000fe20000000007 */
[----:B0-----:R-:W-:Y:S06]  /*07b0*/  @!P0 BRA `(.L_x_6) ;  /* 0x0000000000108947 */ /* 0x001fec0003800000 */
[----:B------:R-:W-:Y:S01]  /*07c0*/  MOV R6, R18 ;  /* 0x0000001200067202 */ /* 0x000fe20000000f00 */
[----:B------:R-:W-:Y:S01]  /*07d0*/  IMAD.MOV.U32 R7, RZ, RZ, 0x437f0000 ;  /* 0x437f0000ff077424 */ /* 0x000fe200078e00ff */
[----:B------:R-:W-:-:S07]  /*07e0*/  MOV R18, 0x800 ;  /* 0x0000080000127802 */ /* 0x000fce0000000f00 */
[----:B-1----:R-:W-:Y:S05]  /*07f0*/  CALL.REL.NOINC `($__internal_0_$__cuda_sm3x_div_rn_noftz_f32_slowpath) ;  /* 0x0000003800c07944 */ /* 0x002fea0003c00000 */
.L_x_6:
[----:B------:R-:W-:Y:S05]  /*0800*/  BSYNC.RECONVERGENT B4 ;  /* 0x0000000000047941 */ /* 0x000fea0003800200 */
.L_x_5:
[----:B------:R-:W0:Y:S01]  /*0810*/  S2R R17, SR_CgaCtaId ;  /* 0x0000000000117919 */ /* 0x000e220000008800 */
[----:B------:R-:W-:Y:S01]  /*0820*/  IMAD.MOV.U32 R7, RZ, RZ, 0x44600000 ;  /* 0x44600000ff077424 */ /* 0x000fe200078e00ff */
[----:B------:R-:W-:Y:S02]  /*0830*/  MOV R14, 0x400 ;  /* 0x00000400000e7802 */ /* 0x000fe40000000f00 */
[----:B-1----:R-:W-:Y:S01]  /*0840*/  IADD3 R12, PT, PT, R10, R12, RZ ;  /* 0x0000000c0a0c7210 */ /* 0x002fe20007ffe0ff */
[----:B------:R-:W-:-:S03]  /*0850*/  FFMA R7, R6, R7, -448 ;  /* 0xc3e0000006077423 */ /* 0x000fc60000000007 */
[----:B------:R-:W-:Y:S01]  /*0860*/  ISETP.GE.AND P0, PT, R12, R9, PT ;  /* 0x000000090c00720c */ /* 0x000fe20003f06270 */
[----:B------:R-:W-:-:S05]  /*0870*/  FMUL R7, R8, R7 ;  /* 0x0000000708077220 */ /* 0x000fca0000400000 */
[----:B------:R-:W-:Y:S02]  /*0880*/  F2FP.F16.F32.PACK_AB R7, RZ, R7 ;  /* 0x00000007ff07723e */ /* 0x000fe400000000ff */
[----:B0-----:R-:W-:-:S05]  /*0890*/  LEA R6, R17, R14, 0x18 ;  /* 0x0000000e11067211 */ /* 0x001fca00078ec0ff */
[----:B------:R-:W-:-:S04]  /*08a0*/  IMAD R6, R15, 0xa0, R6 ;  /* 0x000000a00f067824 */ /* 0x000fc800078e0206 */
[----:B------:R-:W-:-:S05]  /*08b0*/  IMAD R6, R13, 0x2, R6 ;  /* 0x000000020d067824 */ /* 0x000fca00078e0206 */
[----:B------:R3:W-:Y:S01]  /*08c0*/  STS.U16 [R6], R7 ;  /* 0x0000000706007388 */ /* 0x0007e20000000400 */
[----:B------:R-:W-:Y:S05]  /*08d0*/  @!P0 BRA `(.L_x_7) ;  /* 0xfffffffc00008947 */ /* 0x000fea000383ffff */
[----:B------:R-:W-:Y:S05]  /*08e0*/  BSYNC.RECONVERGENT B3 ;  /* 0x0000000000037941 */ /* 0x000fea0003800200 */
.L_x_4:
[----:B------:R-:W0:Y:S01]  /*08f0*/  LDC R8, c[0x0][0x3c4] ;  /* 0x0000f100ff087b82 */ /* 0x000e220000000800 */
[----:B---3--:R-:W-:Y:S01]  /*0900*/  VIADD R6, R14, 0x4500 ;  /* 0x000045000e067836 */ /* 0x008fe20000000000 */
[-C--:B0-----:R-:W-:Y:S02]  /*0910*/  IABS R15, R8.reuse ;  /* 0x00000008000f7213 */ /* 0x081fe40000000000 */
[----:B------:R-:W-:Y:S02]  /*0920*/  ISETP.NE.AND P3, PT, R8, RZ, PT ;  /* 0x000000ff0800720c */ /* 0x000fe40003f65270 */
[----:B------:R-:W0:Y:S01]  /*0930*/  I2F.RP R11, R15 ;  /* 0x0000000f000b7306 */ /* 0x000e220000209400 */
[----:B------:R-:W-:-:S07]  /*0940*/  LOP3.LUT R14, RZ, R8, RZ, 0x33, !PT ;  /* 0x00000008ff0e7212 */ /* 0x000fce00078e33ff */
[----:B0-----:R-:W0:Y:S02]  /*0950*/  MUFU.RCP R11, R11 ;  /* 0x0000000b000b7308 */ /* 0x001e240000001000 */
[----:B0-----:R-:W-:Y:S02]  /*0960*/  VIADD R7, R11, 0xffffffe ;  /* 0x0ffffffe0b077836 */ /* 0x001fe40000000000 */
[----:B------:R-:W0:Y:S04]  /*0970*/  LDC R11, c[0x0][0x3c4] ;  /* 0x0000f100ff0b7b82 */ /* 0x000e280000000800 */
[----:B------:R-:W1:Y:S02]  /*0980*/  F2I.FTZ.U32.TRUNC.NTZ R7, R7 ;  /* 0x0000000700077305 */ /* 0x000e64000021f000 */
[----:B-1----:R-:W-:-:S04]  /*0990*/  IMAD.MOV R12, RZ, RZ, -R7 ;  /* 0x000000ffff0c7224 */ /* 0x002fc800078e0a07 */
[----:B------:R-:W-:Y:S01]  /*09a0*/  IMAD R13, R12, R15, RZ ;  /* 0x0000000f0c0d7224 */ /* 0x000fe200078e02ff */
[----:B------:R-:W-:Y:S02]  /*09b0*/  LEA R12, R17, R6, 0x18 ;  /* 0x00000006110c7211 */ /* 0x000fe400078ec0ff */
[----:B------:R-:W-:-:S05]  /*09c0*/  MOV R6, RZ ;  /* 0x000000ff00067202 */ /* 0x000fca0000000f00 */
[----:B------:R-:W-:-:S04]  /*09d0*/  IMAD.HI.U32 R17, R7, R13, R6 ;  /* 0x0000000d07117227 */ /* 0x000fc800078e0006 */
[----:B------:R-:W-:-:S07]  /*09e0*/  IMAD.MOV.U32 R6, RZ, RZ, R2 ;  /* 0x000000ffff067224 */ /* 0x000fce00078e0002 */
.L_x_8:
[----:B------:R-:W-:Y:S02]  /*09f0*/  IABS R8, R6 ;  /* 0x0000000600087213 */ /* 0x000fe40000000000 */
[----:B0-----:R-:W-:-:S03]  /*0a00*/  IABS R19, R11 ;  /* 0x0000000b00137213 */ /* 0x001fc60000000000 */
[----:B------:R-:W-:-:S04]  /*0a10*/  IMAD.HI.U32 R7, R17, R8, RZ ;  /* 0x0000000811077227 */ /* 0x000fc800078e00ff */
[----:B------:R-:W-:-:S04]  /*0a20*/  IMAD.MOV R13, RZ, RZ, -R7 ;  /* 0x000000ffff0d7224 */ /* 0x000fc800078e0a07 */
[----:B------:R-:W-:-:S05]  /*0a30*/  IMAD R8, R19, R13, R8 ;  /* 0x0000000d13087224 */ /* 0x000fca00078e0208 */
[----:B------:R-:W-:-:S13]  /*0a40*/  ISETP.GT.U32.AND P1, PT, R15, R8, PT ;  /* 0x000000080f00720c */ /* 0x000fda0003f24070 */
[----:B------:R-:W-:Y:S01]  /*0a50*/  @!P1 IMAD.IADD R8, R8, 0x1, -R19 ;  /* 0x0000000108089824 */ /* 0x000fe200078e0a13 */
[----:B------:R-:W-:-:S04]  /*0a60*/  @!P1 IADD3 R7, PT, PT, R7, 0x1, RZ ;  /* 0x0000000107079810 */ /* 0x000fc80007ffe0ff */
[----:B------:R-:W-:Y:S02]  /*0a70*/  ISETP.GE.U32.AND P0, PT, R8, R15, PT ;  /* 0x0000000f0800720c */ /* 0x000fe40003f06070 */
[----:B------:R-:W-:-:S04]  /*0a80*/  LOP3.LUT R8, R6, R11, RZ, 0x3c, !PT ;  /* 0x0000000b06087212 */ /* 0x000fc800078e3cff */
[----:B------:R-:W-:-:S07]  /*0a90*/  ISETP.GE.AND P2, PT, R8, RZ, PT ;  /* 0x000000ff0800720c */ /* 0x000fce0003f46270 */
[----:B------:R-:W-:-:S06]  /*0aa0*/  @P0 VIADD R7, R7, 0x1 ;  /* 0x0000000107070836 */ /* 0x000fcc0000000000 */
[----:B------:R-:W-:-:S05]  /*0ab0*/  @!P2 IMAD.MOV R7, RZ, RZ, -R7 ;  /* 0x000000ffff07a224 */ /* 0x000fca00078e0a07 */
[----:B------:R-:W-:-:S05]  /*0ac0*/  SEL R7, R14, R7, !P3 ;  /* 0x000000070e077207 */ /* 0x000fca0005800000 */
[----:B------:R-:W-:Y:S02]  /*0ad0*/  IMAD.MOV R13, RZ, RZ, -R7 ;  /* 0x000000ffff0d7224 */ /* 0x000fe400078e0a07 */
[----:B------:R-:W-:Y:S02]  /*0ae0*/  IMAD R8, R7, 0x140, R12 ;  /* 0x0000014007087824 */ /* 0x000fe400078e020c */
[--C-:B------:R-:W-:Y:S02]  /*0af0*/  IMAD R7, R11, R13, R6.reuse ;  /* 0x0000000d0b077224 */ /* 0x100fe400078e0206 */
[----:B------:R-:W-:-:S03]  /*0b00*/  IMAD.IADD R6, R10, 0x1, R6 ;  /* 0x000000010a067824 */ /* 0x000fc600078e0206 */
[----:B------:R-:W-:Y:S02]  /*0b10*/  LEA R7, R7, R8, 0x2 ;  /* 0x0000000807077211 */ /* 0x000fe400078e10ff */
[----:B------:R-:W-:-:S03]  /*0b20*/  ISETP.GE.AND P0, PT, R6, R9, PT ;  /* 0x000000090600720c */ /* 0x000fc60003f06270 */
[----:B------:R2:W-:Y:S10]  /*0b30*/  STS [R7], RZ ;  /* 0x000000ff07007388 */ /* 0x0005f40000000800 */
[----:B--2---:R-:W-:Y:S05]  /*0b40*/  @!P0 BRA `(.L_x_8) ;  /* 0xfffffffc00a88947 */ /* 0x004fea000383ffff */
.L_x_3:
[----:B0-----:R-:W-:Y:S05]  /*0b50*/  BSYNC.RECONVERGENT B2 ;  /* 0x0000000000027941 */ /* 0x001fea0003800200 */
.L_x_2:
[----:B------:R-:W-:Y:S01]  /*0b60*/  ISETP.GE.U32.AND P0, PT, R2, R52, PT ;  /* 0x000000340200720c */ /* 0x000fe20003f06070 */
[----:B------:R-:W-:-:S12]  /*0b70*/  BSSY.RECONVERGENT B0, `(.L_x_9) ;  /* 0x0000012000007945 */ /* 0x000fd80003800200 */
[----:B------:R-:W-:Y:S05]  /*0b80*/  @P0 BRA `(.L_x_10) ;  /* 0x0000000000400947 */ /* 0x000fea0003800000 */
[----:B------:R-:W0:Y:S01]  /*0b90*/  S2R R8, SR_CgaCtaId ;  /* 0x0000000000087919 */ /* 0x000e220000008800 */
[----:B------:R-:W2:Y:S01]  /*0ba0*/  LDC R12, c[0x0][0x360] ;  /* 0x0000d800ff0c7b82 */ /* 0x000ea20000000800 */
[----:B-1----:R-:W-:Y:S01]  /*0bb0*/  MOV R7, 0x400 ;  /* 0x0000040000077802 */ /* 0x002fe20000000f00 */
[----:B------:R-:W-:Y:S01]  /*0bc0*/  IMAD.MOV.U32 R13, RZ, RZ, -0x800000 ;  /* 0xff800000ff0d7424 */ /* 0x000fe200078e00ff */
[----:B------:R-:W-:-:S03]  /*0bd0*/  MOV R9, R2 ;  /* 0x0000000200097202 */ /* 0x000fc60000000f00 */
[C---:B------:R-:W-:Y:S02]  /*0be0*/  VIADD R6, R7.reuse, 0x4400 ;  /* 0x0000440007067836 */ /* 0x040fe40000000000 */
[----:B------:R-:W-:-:S03]  /*0bf0*/  VIADD R7, R7, 0x4480 ;  /* 0x0000448007077836 */ /* 0x000fc60000000000 */
[C---:B0-----:R-:W-:Y:S02]  /*0c00*/  LEA R6, R8.reuse, R6, 0x18 ;  /* 0x0000000608067211 */ /* 0x041fe400078ec0ff */
[----:B------:R-:W-:-:S07]  /*0c10*/  LEA R7, R8, R7, 0x18 ;  /* 0x0000000708077211 */ /* 0x000fce00078ec0ff */
.L_x_11:
[C---:B------:R-:W-:Y:S02]  /*0c20*/  IMAD R8, R9.reuse, 0x4, R6 ;  /* 0x0000000409087824 */ /* 0x040fe400078e0206 */
[----:B------:R-:W-:Y:S01]  /*0c30*/  IMAD R10, R9, 0x4, R7 ;  /* 0x00000004090a7824 */ /* 0x000fe200078e0207 */
[----:B--2---:R-:W-:Y:S02]  /*0c40*/  IADD3 R9, PT, PT, R12, R9, RZ ;  /* 0x000000090c097210 */ /* 0x004fe40007ffe0ff */
[----:B------:R0:W-:Y:S02]  /*0c50*/  STS [R8], R13 ;  /* 0x0000000d08007388 */ /* 0x0001e40000000800 */
[----:B------:R-:W-:Y:S02]  /*0c60*/  ISETP.GE.AND P0, PT, R9, R52, PT ;  /* 0x000000340900720c */ /* 0x000fe40003f06270 */
[----:B------:R0:W-:Y:S11]  /*0c70*/  STS [R10], RZ ;  /* 0x000000ff0a007388 */ /* 0x0001f60000000800 */
[----:B0-----:R-:W-:Y:S05]  /*0c80*/  @!P0 BRA `(.L_x_11) ;  /* 0xfffffffc00e48947 */ /* 0x001fea000383ffff */
.L_x_10:
[----:B------:R-:W-:Y:S05]  /*0c90*/  BSYNC.RECONVERGENT B0 ;  /* 0x0000000000007941 */ /* 0x000fea0003800200 */
.L_x_9:
[----:B------:R-:W0:Y:S02]  /*0ca0*/  LDCU UR6, c[0x0][0x3c0] ;  /* 0x00007800ff0677ac */ /* 0x000e240008000800 */
[----:B0-----:R-:W-:Y:S01]  /*0cb0*/  UISETP.GE.AND UP0, UPT, UR6, 0x1, UPT ;  /* 0x000000010600788c */ /* 0x001fe2000bf06270 */
[----:B------:R-:W-:Y:S08]  /*0cc0*/  BAR.SYNC.DEFER_BLOCKING 0x0 ;  /* 0x0000000000007b1d */ /* 0x000ff00000010000 */
[----:B------:R-:W-:Y:S05]  /*0cd0*/  BRA.U !UP0, `(.L_x_12) ;  /* 0x0000002508347547 */ /* 0x000fea000b800000 */
[----:B------:R-:W0:Y:S01]  /*0ce0*/  S2R R9, SR_CgaCtaId ;  /* 0x0000000000097919 */ /* 0x000e220000008800 */
[----:B-1----:R-:W-:Y:S01]  /*0cf0*/  SHF.R.U32.HI R6, RZ, 0x2, R2 ;  /* 0x00000002ff067819 */ /* 0x002fe20000011602 */
[----:B------:R-:W-:Y:S01]  /*0d00*/  IMAD.SHL.U32 R7, R2, 0x20, RZ ;  /* 0x0000002002077824 */ /* 0x000fe200078e00ff */
[----:B------:R-:W-:Y:S01]  /*0d10*/  MOV R50, 0x400 ;  /* 0x0000040000327802 */ /* 0x000fe20000000f00 */
[----:B------:R-:W-:Y:S01]  /*0d20*/  IMAD.SHL.U32 R8, R53, 0x40, RZ ;  /* 0x0000004035087824 */ /* 0x000fe200078e00ff */
[----:B------:R-:W-:Y:S01]  /*0d30*/  LOP3.LUT R6, R6, 0x30, RZ, 0xc0, !PT ;  /* 0x0000003006067812 */ /* 0x000fe200078ec0ff */
[----:B------:R-:W-:Y:S02]  /*0d40*/  UIADD3 UR6, UPT, UPT, UR6, 0x1f, URZ ;  /* 0x0000001f06067890 */ /* 0x000fe4000fffe0ff */
[----:B------:R-:W-:Y:S01]  /*0d50*/  VIADD R49, R50, 0x6d00 ;  /* 0x00006d0032317836 */ /* 0x000fe20000000000 */
[----:B------:R-:W-:Y:S01]  /*0d60*/  LOP3.LUT R8, R8, 0x40, RZ, 0xc0, !PT ;  /* 0x0000004008087812 */ /* 0x000fe200078ec0ff */
[----:B------:R-:W1:Y:S01]  /*0d70*/  LDCU UR7, c[0x0][0x360] ;  /* 0x00006c00ff0777ac */ /* 0x000e620008000800 */
[----:B------:R-:W-:Y:S01]  /*0d80*/  USHF.R.U32.HI UR6, URZ, 0x5, UR6 ;  /* 0x00000005ff067899 */ /* 0x000fe20008011606 */
[----:B0-----:R-:W-:-:S02]  /*0d90*/  LEA R51, R9, R50, 0x18 ;  /* 0x0000003209337211 */ /* 0x001fc400078ec0ff */
[----:B------:R-:W-:Y:S02]  /*0da0*/  IADD3 R50, PT, PT, R50, 0x1400, RZ ;  /* 0x0000140032327810 */ /* 0x000fe40007ffe0ff */
[----:B------:R-:W-:Y:S01]  /*0db0*/  LEA R49, R9, R49, 0x18 ;  /* 0x0000003109317211 */ /* 0x000fe200078ec0ff */
[----:B------:R-:W-:Y:S01]  /*0dc0*/  IMAD R51, R6, 0xa0, R51 ;  /* 0x000000a006337824 */ /* 0x000fe200078e0233 */
[----:B------:R-:W-:Y:S01]  /*0dd0*/  LOP3.LUT R6, R7, 0x1800, RZ, 0xc0, !PT ;  /* 0x0000180007067812 */ /* 0x000fe200078ec0ff */
[----:B------:R-:W-:Y:S01]  /*0de0*/  IMAD.SHL.U32 R7, R53, 0x20, RZ ;  /* 0x0000002035077824 */ /* 0x000fe200078e00ff */
[----:B------:R-:W-:Y:S01]  /*0df0*/  LEA R50, R9, R50, 0x18 ;  /* 0x0000003209327211 */ /* 0x000fe200078ec0ff */
[C---:B------:R-:W-:Y:S01]  /*0e00*/  VIADD R47, R51.reuse, 0x40 ;  /* 0x00000040332f7836 */ /* 0x040fe20000000000 */
[----:B------:R-:W-:Y:S01]  /*0e10*/  IADD3 R6, PT, PT, R8, R49, R6 ;  /* 0x0000003108067210 */ /* 0x000fe20007ffe006 */
[----:B------:R-:W-:Y:S01]  /*0e20*/  VIADD R46, R51, 0x60 ;  /* 0x00000060332e7836 */ /* 0x000fe20000000000 */
[----:B------:R-:W-:Y:S01]  /*0e30*/  LOP3.LUT R9, R7, 0x20, RZ, 0xc0, !PT ;  /* 0x0000002007097812 */ /* 0x000fe200078ec0ff */
[----:B------:R-:W-:Y:S01]  /*0e40*/  IMAD.MOV.U32 R7, RZ, RZ, RZ ;  /* 0x000000ffff077224 */ /* 0x000fe200078e00ff */
[----:B------:R-:W-:-:S03]  /*0e50*/  IADD3 R48, PT, PT, R51, 0x20, RZ ;  /* 0x0000002033307810 */ /* 0x000fc60007ffe0ff */
[----:B------:R-:W-:-:S04]  /*0e60*/  IMAD.IADD R8, R9, 0x1, R50 ;  /* 0x0000000109087824 */ /* 0x000fc800078e0232 */
[C---:B------:R-:W-:Y:S01]  /*0e70*/  VIADD R9, R8.reuse, 0x400 ;  /* 0x0000040008097836 */ /* 0x040fe20000000000 */
[C---:B------:R-:W-:Y:S01]  /*0e80*/  IADD3 R44, PT, PT, R8.reuse, 0x800, RZ ;  /* 0x00000800082c7810 */ /* 0x040fe20007ffe0ff */
[----:B-1----:R-:W-:-:S07]  /*0e90*/  VIADD R45, R8, 0xc00 ;  /* 0x00000c00082d7836 */ /* 0x002fce0000000000 */
.L_x_74:
[----:B0-----:R-:W0:Y:S01]  /*0ea0*/  LDC.64 R10, c[0x0][0x3c0] ;  /* 0x0000f000ff0a7b82 */ /* 0x001e220000000a00 */
[----:B------:R-:W-:Y:S01]  /*0eb0*/  LEA R13, R7, 0x20, 0x5 ;  /* 0x00000020070d7811 */ /* 0x000fe200078e28ff */
[----:B------:R-:W-:Y:S01]  /*0ec0*/  IMAD.MOV.U32 R14, RZ, RZ, R7 ;  /* 0x000000ffff0e7224 */ /* 0x000fe200078e0007 */
[----:B-1----:R-:W1:Y:S01]  /*0ed0*/  LDCU UR14, c[0x0][0x3c4] ;  /* 0x00007880ff0e77ac */ /* 0x002e620008000800 */
[----:B------:R-:W-:Y:S01]  /*0ee0*/  BSSY.RECONVERGENT B0, `(.L_x_13) ;  /* 0x0000072000007945 */ /* 0x000fe20003800200 */
[----:B------:R-:W2:Y:S01]  /*0ef0*/  LDCU.64 UR10, c[0x0][0x388] ;  /* 0x00007100ff0a77ac */ /* 0x000ea20008000a00 */
[----:B------:R-:W3:Y:S01]  /*0f00*/  LDCU.64 UR12, c[0x0][0x390] ;  /* 0x00007200ff0c77ac */ /* 0x000ee20008000a00 */
[----:B0-----:R-:W-:-:S04]  /*0f10*/  VIMNMX R58, PT, PT, R13, R10, PT ;  /* 0x0000000a0d3a7248 */ /* 0x001fc80003fe0100 */
[C---:B------:R-:W-:Y:S01]  /*0f20*/  LOP3.LUT R55, R58.reuse, 0x7, RZ, 0xc0, !PT ;  /* 0x000000073a377812 */ /* 0x040fe200078ec0ff */
[C---:B------:R-:W-:Y:S01]  /*0f30*/  IMAD R57, R7.reuse, -0x20, R58 ;  /* 0xffffffe007397824 */ /* 0x040fe200078e023a */
[----:B------:R-:W-:Y:S01]  /*0f40*/  LOP3.LUT R10, R58, 0xf, RZ, 0xc0, !PT ;  /* 0x0000000f3a0a7812 */ /* 0x000fe200078ec0ff */
[----:B------:R-:W-:Y:S02]  /*0f50*/  VIADD R7, R7, 0x1 ;  /* 0x0000000107077836 */ /* 0x000fe40000000000 */
[C---:B------:R-:W-:Y:S01]  /*0f60*/  IMAD R15, R57.reuse, R11, RZ ;  /* 0x0000000b390f7224 */ /* 0x040fe200078e02ff */
[----:B------:R-:W-:Y:S02]  /*0f70*/  IADD3 R56, PT, PT, R57, -0x1, RZ ;  /* 0xffffffff39387810 */ /* 0x000fe40007ffe0ff */
[----:B------:R-:W-:Y:S02]  /*0f80*/  ISETP.NE.AND P3, PT, R7, UR6, PT ;  /* 0x0000000607007c0c */ /* 0x000fe4000bf65270 */
[----:B------:R-:W-:-:S13]  /*0f90*/  ISETP.GE.AND P0, PT, R2, R15, PT ;  /* 0x0000000f0200720c */ /* 0x000fda0003f06270 */
[----:B-123--:R-:W-:Y:S05]  /*0fa0*/  @P0 BRA `(.L_x_14) ;  /* 0x0000000400940947 */ /* 0x00efea0003800000 */
[-C--:B------:R-:W-:Y:S01]  /*0fb0*/  IABS R18, R11.reuse ;  /* 0x0000000b00127213 */ /* 0x080fe20000000000 */
[----:B------:R-:W0:Y:S01]  /*0fc0*/  LDC R17, c[0x0][0x3c4] ;  /* 0x0000f100ff117b82 */ /* 0x000e220000000800 */
[----:B------:R-:W-:Y:S01]  /*0fd0*/  BSSY.RECONVERGENT B1, `(.L_x_15) ;  /* 0x000002f000017945 */ /* 0x000fe20003800200 */
[----:B------:R-:W-:Y:S01]  /*0fe0*/  ISETP.NE.AND P0, PT, R11, RZ, PT ;  /* 0x000000ff0b00720c */ /* 0x000fe20003f05270 */
[----:B------:R-:W1:Y:S01]  /*0ff0*/  I2F.RP R16, R18 ;  /* 0x0000001200107306 */ /* 0x000e620000209400 */
[----:B------:R-:W-:Y:S01]  /*1000*/  LOP3.LUT R26, RZ, R11, RZ, 0x33, !PT ;  /* 0x0000000bff1a7212 */ /* 0x000fe200078e33ff */
[----:B------:R-:W-:-:S06]  /*1010*/  IMAD.MOV.U32 R20, RZ, RZ, R2 ;  /* 0x000000ffff147224 */ /* 0x000fcc00078e0002 */
[----:B-1----:R-:W1:Y:S02]  /*1020*/  MUFU.RCP R16, R16 ;  /* 0x0000001000107308 */ /* 0x002e640000001000 */
[----:B-1----:R-:W-:-:S06]  /*1030*/  VIADD R12, R16, 0xffffffe ;  /* 0x0ffffffe100c7836 */ /* 0x002fcc0000000000 */
[----:B------:R1:W2:Y:S02]  /*1040*/  F2I.FTZ.U32.TRUNC.NTZ R13, R12 ;  /* 0x0000000c000d7305 */ /* 0x0002a4000021f000 */
[----:B-1----:R-:W-:Y:S01]  /*1050*/  MOV R12, RZ ;  /* 0x000000ff000c7202 */ /* 0x002fe20000000f00 */
[----:B--2---:R-:W-:-:S04]  /*1060*/  IMAD.MOV R19, RZ, RZ, -R13 ;  /* 0x000000ffff137224 */ /* 0x004fc800078e0a0d */
[----:B------:R-:W-:-:S04]  /*1070*/  IMAD R19, R19, R18, RZ ;  /* 0x0000001213137224 */ /* 0x000fc800078e02ff */
[----:B0-----:R-:W-:-:S07]  /*1080*/  IMAD.HI.U32 R24, R13, R19, R12 ;  /* 0x000000130d187227 */ /* 0x001fce00078e000c */
.L_x_16:
[----:B0-----:R-:W-:Y:S02]  /*1090*/  IABS R13, R20 ;  /* 0x00000014000d7213 */ /* 0x001fe40000000000 */
[----:B------:R-:W-:-:S03]  /*10a0*/  IABS R16, R17 ;  /* 0x0000001100107213 */ /* 0x000fc60000000000 */
[----:B------:R-:W-:-:S04]  /*10b0*/  IMAD.HI.U32 R11, R24, R13, RZ ;  /* 0x0000000d180b7227 */ /* 0x000fc800078e00ff */
[----:B------:R-:W-:-:S04]  /*10c0*/  IMAD.MOV R12, RZ, RZ, -R11 ;  /* 0x000000ffff0c7224 */ /* 0x000fc800078e0a0b */
[----:B------:R-:W-:Y:S01]  /*10d0*/  IMAD R13, R16, R12, R13 ;  /* 0x0000000c100d7224 */ /* 0x000fe200078e020d */
[----:B------:R-:W-:-:S04]  /*10e0*/  LOP3.LUT R12, R20, R17, RZ, 0x3c, !PT ;  /* 0x00000011140c7212 */ /* 0x000fc800078e3cff */
[----:B------:R-:W-:Y:S02]  /*10f0*/  ISETP.GT.U32.AND P2, PT, R18, R13, PT ;  /* 0x0000000d1200720c */ /* 0x000fe40003f44070 */
[----:B------:R-:W-:-:S11]  /*1100*/  ISETP.GE.AND P4, PT, R12, RZ, PT ;  /* 0x000000ff0c00720c */ /* 0x000fd60003f86270 */
[----:B------:R-:W-:Y:S01]  /*1110*/  @!P2 IADD3 R13, PT, PT, R13, -R16, RZ ;  /* 0x800000100d0da210 */ /* 0x000fe20007ffe0ff */
[----:B------:R-:W-:-:S03]  /*1120*/  @!P2 VIADD R11, R11, 0x1 ;  /* 0x000000010b0ba836 */ /* 0x000fc60000000000 */
[----:B------:R-:W-:-:S13]  /*1130*/  ISETP.GE.U32.AND P1, PT, R13, R18, PT ;  /* 0x000000120d00720c */ /* 0x000fda0003f26070 */
[----:B------:R-:W-:-:S05]  /*1140*/  @P1 VIADD R11, R11, 0x1 ;  /* 0x000000010b0b1836 */ /* 0x000fca0000000000 */
[----:B------:R-:W-:-:S04]  /*1150*/  @!P4 IADD3 R11, PT, PT, -R11, RZ, RZ ;  /* 0x000000ff0b0bc210 */ /* 0x000fc80007ffe1ff */
[----:B------:R-:W-:-:S05]  /*1160*/  SEL R11, R26, R11, !P0 ;  /* 0x0000000b1a0b7207 */ /* 0x000fca0004000000 */
[--C-:B------:R-:W-:Y:S02]  /*1170*/  IMAD.MOV R19, RZ, RZ, -R11.reuse ;  /* 0x000000ffff137224 */ /* 0x100fe400078e0a0b */
[----:B------:R-:W-:Y:S02]  /*1180*/  IMAD R21, R14, 0x20, R11 ;  /* 0x000000200e157824 */ /* 0x000fe400078e020b */
[----:B------:R-:W-:-:S03]  /*1190*/  IMAD R19, R17, R19, R20 ;  /* 0x0000001311137224 */ /* 0x000fc600078e0214 */
[----:B------:R-:W-:Y:S02]  /*11a0*/  SHF.R.S32.HI R22, RZ, 0x1f, R21 ;  /* 0x0000001fff167819 */ /* 0x000fe40000011415 */
[----:B------:R-:W-:-:S03]  /*11b0*/  IADD3 R12, P1, PT, R19, R60, RZ ;  /* 0x0000003c130c7210 */ /* 0x000fc60007f3e0ff */
[----:B------:R-:W-:Y:S01]  /*11c0*/  IMAD R22, R22, R17, RZ ;  /* 0x0000001116167224 */ /* 0x000fe200078e02ff */
[----:B------:R-:W-:-:S03]  /*11d0*/  LEA.HI.X.SX32 R13, R19, R5, 0x1, P1 ;  /* 0x00000005130d7211 */ /* 0x000fc600008f0eff */
[----:B------:R-:W-:-:S04]  /*11e0*/  IMAD.WIDE.U32 R12, R21, R17, R12 ;  /* 0x00000011150c7225 */ /* 0x000fc800078e000c */
[----:B------:R-:W-:Y:S01]  /*11f0*/  IMAD R21, R21, R4, R22 ;  /* 0x0000000415157224 */ /* 0x000fe200078e0216 */
[----:B------:R-:W-:-:S04]  /*1200*/  IADD3 R12, P1, PT, R12, UR10, RZ ;  /* 0x0000000a0c0c7c10 */ /* 0x000fc8000ff3e0ff */
[----:B------:R-:W-:-:S05]  /*1210*/  IADD3.X R13, PT, PT, R13, UR11, R21, P1, !PT ;  /* 0x0000000b0d0d7c10 */ /* 0x000fca0008ffe415 */
[----:B------:R-:W2:Y:S01]  /*1220*/  LDG.E.U8.CONSTANT R12, desc[UR8][R12.64] ;  /* 0x000000080c0c7981 */ /* 0x000ea2000c1e9100 */
[----:B------:R-:W-:Y:S01]  /*1230*/  LEA R22, R19, R50, 0x6 ;  /* 0x0000003213167211 */ /* 0x000fe200078e30ff */
[----:B------:R-:W-:-:S04]  /*1240*/  VIADD R20, R20, UR7 ;  /* 0x0000000714147c36 */ /* 0x000fc80008000000 */
[----:B------:R-:W-:Y:S01]  /*1250*/  IMAD R22, R11, 0x2, R22 ;  /* 0x000000020b167824 */ /* 0x000fe200078e0216 */
[----:B------:R-:W-:Y:S02]  /*1260*/  ISETP.GE.AND P1, PT, R20, R15, PT ;  /* 0x0000000f1400720c */ /* 0x000fe40003f26270 */
[----:B--2---:R-:W-:-:S06]  /*1270*/  LEA R21, R12, UR5, 0x2 ;  /* 0x000000050c157c11 */ /* 0x004fcc000f8e10ff */
[----:B------:R-:W0:Y:S02]  /*1280*/  LDS R21, [R21] ;  /* 0x0000000015157984 */ /* 0x000e240000000800 */
[----:B0-----:R-:W-:-:S05]  /*1290*/  F2FP.F16.F32.PACK_AB R13, RZ, R21 ;  /* 0x00000015ff0d723e */ /* 0x001fca00000000ff */
[----:B------:R0:W-:Y:S01]  /*12a0*/  STS.U16 [R22], R13 ;  /* 0x0000000d16007388 */ /* 0x0001e20000000400 */
[----:B------:R-:W-:Y:S05]  /*12b0*/  @!P1 BRA `(.L_x_16) ;  /* 0xfffffffc00749947 */ /* 0x000fea000383ffff */
[----:B------:R-:W-:Y:S05]  /*12c0*/  BSYNC.RECONVERGENT B1 ;  /* 0x0000000000017941 */ /* 0x000fea0003800200 */
.L_x_15:
[----:B------:R-:W1:Y:S01]  /*12d0*/  I2F.RP R11, R16 ;  /* 0x00000010000b7306 */ /* 0x000e620000209400 */
[----:B------:R-:W2:Y:S01]  /*12e0*/  S2R R21, SR_CgaCtaId ;  /* 0x0000000000157919 */ /* 0x000ea20000008800 */
[----:B------:R-:W-:Y:S01]  /*12f0*/  MOV R18, 0x400 ;  /* 0x0000040000127802 */ /* 0x000fe20000000f00 */
[----:B------:R-:W-:Y:S01]  /*1300*/  IMAD.MOV.U32 R20, RZ, RZ, R2 ;  /* 0x000000ffff147224 */ /* 0x000fe200078e0002 */
[----:B------:R-:W-:Y:S02]  /*1310*/  ISETP.NE.AND P0, PT, R17, RZ, PT ;  /* 0x000000ff1100720c */ /* 0x000fe40003f05270 */
[----:B------:R-:W-:Y:S01]  /*1320*/  LOP3.LUT R23, RZ, R17, RZ, 0x33, !PT ;  /* 0x00000011ff177212 */ /* 0x000fe200078e33ff */
[----:B------:R-:W-:Y:S01]  /*1330*/  VIADD R18, R18, 0x2800 ;  /* 0x0000280012127836 */ /* 0x000fe20000000000 */
[----:B-1----:R-:W1:Y:S02]  /*1340*/  MUFU.RCP R11, R11 ;  /* 0x0000000b000b7308 */ /* 0x002e640000001000 */
[----:B-1----:R-:W-:-:S02]  /*1350*/  IADD3 R12, PT, PT, R11, 0xffffffe, RZ ;  /* 0x0ffffffe0b0c7810 */ /* 0x002fc40007ffe0ff */
[----:B--2---:R-:W-:-:S04]  /*1360*/  LEA R18, R21, R18, 0x18 ;  /* 0x0000001215127211 */ /* 0x004fc800078ec0ff */
[----:B0-----:R0:W1:Y:S02]  /*1370*/  F2I.FTZ.U32.TRUNC.NTZ R13, R12 ;  /* 0x0000000c000d7305 */ /* 0x001064000021f000 */
[----:B0-----:R-:W-:Y:S01]  /*1380*/  MOV R12, RZ ;  /* 0x000000ff000c7202 */ /* 0x001fe20000000f00 */
[----:B-1----:R-:W-:-:S04]  /*1390*/  IMAD.MOV R19, RZ, RZ, -R13 ;  /* 0x000000ffff137224 */ /* 0x002fc800078e0a0d */
[----:B------:R-:W-:-:S04]  /*13a0*/  IMAD R19, R19, R16, RZ ;  /* 0x0000001013137224 */ /* 0x000fc800078e02ff */
[----:B------:R-:W-:-:S07]  /*13b0*/  IMAD.HI.U32 R24, R13, R19, R12 ;  /* 0x000000130d187227 */ /* 0x000fce00078e000c */
.L_x_17:
[----:B0-----:R-:W-:Y:S01]  /*13c0*/  IABS R13, R20 ;  /* 0x00000014000d7213 */ /* 0x001fe20000000000 */
[----:B------:R-:W-:-:S04]  /*13d0*/  IMAD.U32 R11, RZ, RZ, UR14 ;  /* 0x0000000eff0b7e24 */ /* 0x000fc8000f8e00ff */
[----:B------:R-:W-:Y:S01]  /*13e0*/  IMAD.HI.U32 R12, R24, R13, RZ ;  /* 0x0000000d180c7227 */ /* 0x000fe200078e00ff */
[----:B------:R-:W-:-:S04]  /*13f0*/  IABS R26, R11 ;  /* 0x0000000b001a7213 */ /* 0x000fc80000000000 */
[----:B------:R-:W-:-:S05]  /*1400*/  IADD3 R22, PT, PT, -R12, RZ, RZ ;  /* 0x000000ff0c167210 */ /* 0x000fca0007ffe1ff */
[----:B------:R-:W-:-:S05]  /*1410*/  IMAD R13, R26, R22, R13 ;  /* 0x000000161a0d7224 */ /* 0x000fca00078e020d */
[----:B------:R-:W-:-:S13]  /*1420*/  ISETP.GT.U32.AND P2, PT, R16, R13, PT ;  /* 0x0000000d1000720c */ /* 0x000fda0003f44070 */
[----:B------:R-:W-:Y:S02]  /*1430*/  @!P2 IMAD.IADD R13, R13, 0x1, -R26 ;  /* 0x000000010d0da824 */ /* 0x000fe400078e0a1a */
[----:B------:R-:W-:-:S03]  /*1440*/  @!P2 VIADD R12, R12, 0x1 ;  /* 0x000000010c0ca836 */ /* 0x000fc60000000000 */
[----:B------:R-:W-:Y:S02]  /*1450*/  ISETP.GE.U32.AND P1, PT, R13, R16, PT ;  /* 0x000000100d00720c */ /* 0x000fe40003f26070 */
[----:B------:R-:W-:-:S04]  /*1460*/  LOP3.LUT R13, R20, R11, RZ, 0x3c, !PT ;  /* 0x0000000b140d7212 */ /* 0x000fc800078e3cff */
[----:B------:R-:W-:-:S07]  /*1470*/  ISETP.GE.AND P4, PT, R13, RZ, PT ;  /* 0x000000ff0d00720c */ /* 0x000fce0003f86270 */
[----:B------:R-:W-:-:S06]  /*1480*/  @P1 IADD3 R12, PT, PT, R12, 0x1, RZ ;  /* 0x000000010c0c1810 */ /* 0x000fcc0007ffe0ff */
[----:B------:R-:W-:-:S05]  /*1490*/  @!P4 IMAD.MOV R12, RZ, RZ, -R12 ;  /* 0x000000ffff0cc224 */ /* 0x000fca00078e0a0c */
[----:B------:R-:W-:-:S04]  /*14a0*/  SEL R17, R23, R12, !P0 ;  /* 0x0000000c17117207 */ /* 0x000fc80004000000 */
[----:B------:R-:W-:Y:S01]  /*14b0*/  LEA R21, R14, R17, 0x5 ;  /* 0x000000110e157211 */ /* 0x000fe200078e28ff */
[----:B------:R-:W-:-:S03]  /*14c0*/  IMAD.MOV R19, RZ, RZ, -R17 ;  /* 0x000000ffff137224 */ /* 0x000fc600078e0a11 */
[----:B------:R-:W-:Y:S01]  /*14d0*/  SHF.R.S32.HI R22, RZ, 0x1f, R21 ;  /* 0x0000001fff167819 */ /* 0x000fe20000011415 */
[----:B------:R-:W-:-:S04]  /*14e0*/  IMAD R19, R11, R19, R20 ;  /* 0x000000130b137224 */ /* 0x000fc800078e0214 */
[----:B------:R-:W-:Y:S01]  /*14f0*/  IMAD R22, R22, R11, RZ ;  /* 0x0000000b16167224 */ /* 0x000fe200078e02ff */
[----:B------:R-:W-:-:S04]  /*1500*/  IADD3 R12, P1, PT, R19, R60, RZ ;  /* 0x0000003c130c7210 */ /* 0x000fc80007f3e0ff */
[----:B------:R-:W-:-:S03]  /*1510*/  LEA.HI.X.SX32 R13, R19, R5, 0x1, P1 ;  /* 0x00000005130d7211 */ /* 0x000fc600008f0eff */
[----:B------:R-:W-:-:S04]  /*1520*/  IMAD.WIDE.U32 R12, R21, R11, R12 ;  /* 0x0000000b150c7225 */ /* 0x000fc800078e000c */
[----:B------:R-:W-:Y:S01]  /*1530*/  IMAD R21, R21, R4, R22 ;  /* 0x0000000415157224 */ /* 0x000fe200078e0216 */
[----:B------:R-:W-:-:S04]  /*1540*/  IADD3 R12, P1, PT, R12, UR12, RZ ;  /* 0x0000000c0c0c7c10 */ /* 0x000fc8000ff3e0ff */
[----:B------:R-:W-:-:S05]  /*1550*/  IADD3.X R13, PT, PT, R13, UR13, R21, P1, !PT ;  /* 0x0000000d0d0d7c10 */ /* 0x000fca0008ffe415 */
[----:B------:R-:W2:Y:S01]  /*1560*/  LDG.E.U8.CONSTANT R12, desc[UR8][R12.64] ;  /* 0x000000080c0c7981 */ /* 0x000ea2000c1e9100 */
[----:B------:R-:W-:Y:S02]  /*1570*/  IMAD R22, R17, 0xa0, R18 ;  /* 0x000000a011167824 */ /* 0x000fe400078e0212 */
[----:B------:R-:W-:Y:S02]  /*1580*/  VIADD R20, R20, UR7 ;  /* 0x0000000714147c36 */ /* 0x000fe40008000000 */
[----:B------:R-:W-:-:S03]  /*1590*/  IMAD R22, R19, 0x2, R22 ;  /* 0x0000000213167824 */ /* 0x000fc600078e0216 */
[----:B------:R-:W-:Y:S02]  /*15a0*/  ISETP.GE.AND P1, PT, R20, R15, PT ;  /* 0x0000000f1400720c */ /* 0x000fe40003f26270 */
[----:B--2---:R-:W-:-:S06]  /*15b0*/  LEA R21, R12, UR4, 0x2 ;  /* 0x000000040c157c11 */ /* 0x004fcc000f8e10ff */
[----:B------:R-:W0:Y:S02]  /*15c0*/  LDS R21, [R21] ;  /* 0x0000000015157984 */ /* 0x000e240000000800 */
[----:B0-----:R-:W-:-:S05]  /*15d0*/  F2FP.F16.F32.PACK_AB R13, RZ, R21 ;  /* 0x00000015ff0d723e */ /* 0x001fca00000000ff */
[----:B------:R0:W-:Y:S01]  /*15e0*/  STS.U16 [R22], R13 ;  /* 0x0000000d16007388 */ /* 0x0001e20000000400 */
[----:B------:R-:W-:Y:S05]  /*15f0*/  @!P1 BRA `(.L_x_17) ;  /* 0xfffffffc00709947 */ /* 0x000fea000383ffff */
.L_x_14:
[----:B------:R-:W-:Y:S05]  /*1600*/  BSYNC.RECONVERGENT B0 ;  /* 0x0000000000007941 */ /* 0x000fea0003800200 */
.L_x_13:
[----:B------:R-:W-:Y:S01]  /*1610*/  BAR.SYNC.DEFER_BLOCKING 0x0 ;  /* 0x0000000000007b1d */ /* 0x000fe20000010000 */
[----:B------:R-:W-:-:S13]  /*1620*/  ISETP.GT.U32.AND P0, PT, R2, 0x7f, PT ;  /* 0x0000007f0200780c */ /* 0x000fda0003f04070 */
[----:B------:R-:W-:Y:S05]  /*1630*/  @P0 BRA `(.L_x_18) ;  /* 0x0000000000b40947 */ /* 0x000fea0003800000 */
[----:B------:R-:W1:Y:S01]  /*1640*/  S2R R59, SR_LANEID ;  /* 0x00000000003b7919 */ /* 0x000e620000000000 */
[----:B------:R-:W-:Y:S05]  /*1650*/  WARPSYNC.ALL ;  /* 0x0000000000007948 */ /* 0x000fea0003800000 */
[--C-:B-1----:R-:W-:Y:S02]  /*1660*/  SHF.R.U32.HI R12, RZ, 0x3, R59.reuse ;  /* 0x00000003ff0c7819 */ /* 0x102fe4000001163b */
[----:B0-----:R-:W-:Y:S02]  /*1670*/  LOP3.LUT R13, R59, 0x7, RZ, 0xc0, !PT ;  /* 0x000000073b0d7812 */ /* 0x001fe400078ec0ff */
[----:B------:R-:W-:Y:S01]  /*1680*/  SHF.R.U32.HI R14, RZ, 0x4, R59 ;  /* 0x00000004ff0e7819 */ /* 0x000fe2000001163b */
[C---:B------:R-:W-:Y:S01]  /*1690*/  IMAD.SHL.U32 R40, R12.reuse, 0x8, RZ ;  /* 0x000000080c287824 */ /* 0x040fe200078e00ff */
[----:B------:R-:W-:-:S02]  /*16a0*/  SHF.L.U32 R16, R12, 0x3, RZ ;  /* 0x000000030c107819 */ /* 0x000fc400000006ff */
[C---:B------:R-:W-:Y:S01]  /*16b0*/  SHF.L.U32 R41, R14.reuse, 0x3, RZ ;  /* 0x000000030e297819 */ /* 0x040fe200000006ff */
[--C-:B------:R-:W-:Y:S01]  /*16c0*/  IMAD R15, R14, 0x8, R13.reuse ;  /* 0x000000080e0f7824 */ /* 0x100fe200078e020d */
[----:B------:R-:W-:Y:S02]  /*16d0*/  LOP3.LUT R12, R16, 0x8, R13, 0xe2, !PT ;  /* 0x00000008100c7812 */ /* 0x000fe400078ee20d */
[----:B------:R-:W-:-:S03]  /*16e0*/  LOP3.LUT R40, R40, 0x8, RZ, 0xe2, !PT ;  /* 0x0000000828287812 */ /* 0x000fc600078ee2ff */
[----:B------:R-:W-:Y:S02]  /*16f0*/  IMAD R41, R12, 0x50, R41 ;  /* 0x000000500c297824 */ /* 0x000fe400078e0229 */
[----:B------:R-:W-:Y:S02]  /*1700*/  IMAD R40, R15, 0x50, R40 ;  /* 0x000000500f287824 */ /* 0x000fe400078e0228 */
[C---:B------:R-:W-:Y:S01]  /*1710*/  IMAD.U32 R28, R41.reuse, 0x2, R51 ;  /* 0x00000002291c7824 */ /* 0x040fe200078e0033 */
[C---:B------:R-:W-:Y:S01]  /*1720*/  LEA R12, R41.reuse, R48, 0x1 ;  /* 0x00000030290c7211 */ /* 0x040fe200078e08ff */
[C---:B------:R-:W-:Y:S01]  /*1730*/  IMAD.U32 R36, R40.reuse, 0x2, R8 ;  /* 0x0000000228247824 */ /* 0x040fe200078e0008 */
[C---:B------:R-:W-:Y:S01]  /*1740*/  LEA R24, R40.reuse, R44, 0x1 ;  /* 0x0000002c28187211 */ /* 0x040fe200078e08ff */
[----:B------:R-:W-:Y:S02]  /*1750*/  IMAD.U32 R16, R40, 0x2, R9 ;  /* 0x0000000228107824 */ /* 0x000fe400078e0009 */
[----:B------:R-:W-:Y:S01]  /*1760*/  LDSM.16.M88.4 R28, [R28] ;  /* 0x000000001c1c783b */ /* 0x000fe20000000200 */
[----:B------:R-:W-:-:S02]  /*1770*/  IMAD.U32 R20, R41, 0x2, R47 ;  /* 0x0000000229147824 */ /* 0x000fc400078e002f */
[----:B------:R-:W-:Y:S01]  /*1780*/  IMAD.U32 R40, R40, 0x2, R45 ;  /* 0x0000000228287824 */ /* 0x000fe200078e002d */
[----:B------:R-:W0:Y:S04]  /*1790*/  LDSM.16.M88.4 R36, [R36] ;  /* 0x000000002424783b */ /* 0x000e280000000200 */
[----:B------:R-:W-:Y:S04]  /*17a0*/  LDSM.16.M88.4 R12, [R12] ;  /* 0x000000000c0c783b */ /* 0x000fe80000000200 */
[----:B------:R-:W1:Y:S04]  /*17b0*/  LDSM.16.M88.4 R16, [R16] ;  /* 0x000000001010783b */ /* 0x000e680000000200 */
[----:B------:R-:W-:Y:S04]  /*17c0*/  LDSM.16.M88.4 R20, [R20] ;  /* 0x000000001414783b */ /* 0x000fe80000000200 */
[----:B------:R-:W2:Y:S01]  /*17d0*/  LDSM.16.M88.4 R24, [R24] ;  /* 0x000000001818783b */ /* 0x000ea20000000200 */
[----:B0-----:R-:W-:Y:S01]  /*17e0*/  HMMA.16816.F32 R32, R28, R36, RZ ;  /* 0x000000241c20723c */ /* 0x001fe200000018ff */
[----:B------:R-:W-:-:S02]  /*17f0*/  IMAD.U32 R36, R41, 0x2, R46 ;  /* 0x0000000229247824 */ /* 0x000fc400078e002e */
[----:B------:R-:W-:Y:S05]  /*1800*/  LDSM.16.M88.4 R40, [R40] ;  /* 0x000000002828783b */ /* 0x000fea0000000200 */
[----:B------:R-:W-:Y:S01]  /*1810*/  HMMA.16816.F32 R28, R28, R38, RZ ;  /* 0x000000261c1c723c */ /* 0x000fe200000018ff */
[----:B------:R-:W0:Y:S11]  /*1820*/  LDSM.16.M88.4 R36, [R36] ;  /* 0x000000002424783b */ /* 0x000e360000000200 */
[C---:B-1----:R-:W-:Y:S08]  /*1830*/  HMMA.16816.F32 R32, R12.reuse, R16, R32 ;  /* 0x000000100c20723c */ /* 0x042ff00000001820 */
[----:B------:R-:W-:Y:S01]  /*1840*/  HMMA.16816.F32 R28, R12, R18, R28 ;  /* 0x000000120c1c723c */ /* 0x000fe2000000181c */
[----:B------:R-:W-:-:S02]  /*1850*/  SHF.R.U32.HI R12, RZ, 0x2, R59 ;  /* 0x00000002ff0c7819 */ /* 0x000fc4000001163b */
[----:B------:R-:W-:-:S04]  /*1860*/  LOP3.LUT R59, R59, 0x3, RZ, 0xc0, !PT ;  /* 0x000000033b3b7812 */ /* 0x000fc800078ec0ff */
[----:B------:R-:W-:-:S05]  /*1870*/  LEA R59, R12, R59, 0x4 ;  /* 0x0000003b0c3b7211 */ /* 0x000fca00078e20ff */
[----:B--2---:R-:W-:Y:S01]  /*1880*/  HMMA.16816.F32 R32, R20, R24, R32 ;  /* 0x000000181420723c */ /* 0x004fe20000001820 */
[----:B------:R-:W-:-:S07]  /*1890*/  IMAD.U32 R59, R59, 0x8, R6 ;  /* 0x000000083b3b7824 */ /* 0x000fce00078e0006 */
[----:B------:R-:W-:-:S12]  /*18a0*/  HMMA.16816.F32 R28, R20, R26, R28 ;  /* 0x0000001a141c723c */ /* 0x000fd8000000181c */
[C---:B0-----:R-:W-:Y:S08]  /*18b0*/  HMMA.16816.F32 R32, R36.reuse, R40, R32 ;  /* 0x000000282420723c */ /* 0x041ff00000001820 */
[----:B------:R-:W-:Y:S11]  /*18c0*/  HMMA.16816.F32 R28, R36, R42, R28 ;  /* 0x0000002a241c723c */ /* 0x000ff6000000181c */
[----:B------:R1:W-:Y:S04]  /*18d0*/  STS.64 [R59], R32 ;  /* 0x000000203b007388 */ /* 0x0003e80000000a00 */
[----:B------:R1:W-:Y:S04]  /*18e0*/  STS.64 [R59+0x400], R34 ;  /* 0x000400223b007388 */ /* 0x0003e80000000a00 */
[----:B------:R1:W-:Y:S04]  /*18f0*/  STS.64 [R59+0x20], R28 ;  /* 0x0000201c3b007388 */ /* 0x0003e80000000a00 */
[----:B------:R1:W-:Y:S02]  /*1900*/  STS.64 [R59+0x420], R30 ;  /* 0x0004201e3b007388 */ /* 0x0003e40000000a00 */
.L_x_18:
[----:B------:R-:W-:Y:S01]  /*1910*/  ISETP.GE.U32.AND P0, PT, R53, R52, PT ;  /* 0x000000343500720c */ /* 0x000fe20003f06070 */
[----:B------:R-:W-:Y:S05]  /*1920*/  WARPSYNC.ALL ;  /* 0x0000000000007948 */ /* 0x000fea0003800000 */
[----:B------:R-:W-:Y:S07]  /*1930*/  BAR.SYNC.DEFER_BLOCKING 0x0 ;  /* 0x0000000000007b1d */ /* 0x000fee0000010000 */
[----:B------:R-:W-:Y:S05]  /*1940*/  @P0 BRA `(.L_x_19) ;  /* 0x00000018000c0947 */ /* 0x000fea0003800000 */
[----:B------:R-:W-:Y:S01]  /*1950*/  VIADD R11, R10, 0xffffffff ;  /* 0xffffffff0a0b7836 */ /* 0x000fe20000000000 */
[----:B------:R-:W-:Y:S01]  /*1960*/  IADD3 R12, PT, PT, R55, -0x1, RZ ;  /* 0xffffffff370c7810 */ /* 0x000fe20007ffe0ff */
[----:B-1----:R-:W-:Y:S01]  /*1970*/  IMAD.IADD R28, R57, 0x1, -R10 ;  /* 0x00000001391c7824 */ /* 0x002fe200078e0a0a */
[----:B------:R-:W-:Y:S01]  /*1980*/  LOP3.LUT R58, R58, 0x3, RZ, 0xc0, !PT ;  /* 0x000000033a3a7812 */ /* 0x000fe200078ec0ff */
[----:B------:R-:W-:Y:S01]  /*1990*/  IMAD.MOV.U32 R29, RZ, RZ, R53 ;  /* 0x000000ffff1d7224 */ /* 0x000fe200078e0035 */
[----:B------:R-:W-:Y:S02]  /*19a0*/  ISETP.GE.U32.AND P2, PT, R11, 0x7, PT ;  /* 0x000000070b00780c */ /* 0x000fe40003f46070 */
[----:B------:R-:W-:Y:S02]  /*19b0*/  ISETP.GE.U32.AND P1, PT, R12, 0x3, PT ;  /* 0x000000030c00780c */ /* 0x000fe40003f26070 */
[----:B------:R-:W-:-:S11]  /*19c0*/  IADD3 R30, PT, PT, R57, -R58, RZ ;  /* 0x8000003a391e7210 */ /* 0x000fd60007ffe0ff */
.L_x_73:
[----:B------:R-:W-:Y:S01]  /*19d0*/  ISETP.GE.AND P0, PT, R54, R57, PT ;  /* 0x000000393600720c */ /* 0x000fe20003f06270 */
[----:B------:R-:W-:-:S12]  /*19e0*/  BSSY.RECONVERGENT B0, `(.L_x_20) ;  /* 0x000003d000007945 */ /* 0x000fd80003800200 */
[----:B01----:R-:W-:Y:S05]  /*19f0*/  @P0 BRA `(.L_x_21) ;  /* 0x0000000000ec0947 */ /* 0x003fea0003800000 */
[----:B------:R-:W-:Y:S01]  /*1a00*/  IMAD.IADD R11, R57, 0x1, -R54 ;  /* 0x00000001390b7824 */ /* 0x000fe200078e0a36 */
[----:B------:R-:W-:Y:S01]  /*1a10*/  BSSY.RECONVERGENT B1, `(.L_x_22) ;  /* 0x0000020000017945 */ /* 0x000fe20003800200 */
[----:B------:R-:W-:Y:S01]  /*1a20*/  PLOP3.LUT P0, PT, PT, PT, PT, 0x80, 0x8 ;  /* 0x000000000008781c */ /* 0x000fe20003f0f070 */
[----:B------:R-:W-:Y:S01]  /*1a30*/  IMAD R21, R29, 0x80, R49 ;  /* 0x000000801d157824 */ /* 0x000fe200078e0231 */
[----:B------:R-:W-:Y:S02]  /*1a40*/  MOV R12, R54 ;  /* 0x00000036000c7202 */ /* 0x000fe40000000f00 */
[----:B------:R-:W-:-:S13]  /*1a50*/  ISETP.GT.AND P4, PT, R11, 0x60, PT ;  /* 0x000000600b00780c */ /* 0x000fda0003f84270 */
[----:B------:R-:W-:Y:S05]  /*1a60*/  @!P4 BRA `(.L_x_23) ;  /* 0x000000000068c947 */ /* 0x000fea0003800000 */
[----:B0-----:R-:W0:Y:S01]  /*1a70*/  LDC R22, c[0x0][0x3c8] ;  /* 0x0000f200ff167b82 */ /* 0x001e220000000800 */
[----:B------:R-:W-:Y:S01]  /*1a80*/  PLOP3.LUT P0, PT, PT, PT, PT, 0x8, 0x80 ;  /* 0x000000000080781c */ /* 0x000fe20003f0e170 */
[----:B------:R-:W-:-:S12]  /*1a90*/  VIADD R23, R57, 0xffffffa0 ;  /* 0xffffffa039177836 */ /* 0x000fd80000000000 */
.L_x_24:
[C---:B------:R-:W-:Y:S01]  /*1aa0*/  IMAD R11, R12.reuse, 0x4, R21 ;  /* 0x000000040c0b7824 */ /* 0x040fe200078e0215 */
[C---:B-1----:R-:W-:Y:S01]  /*1ab0*/  IADD3 R16, PT, PT, R12.reuse, 0x20, RZ ;  /* 0x000000200c107810 */ /* 0x042fe20007ffe0ff */
[C---:B------:R-:W-:Y:S01]  /*1ac0*/  VIADD R18, R12.reuse, 0x40 ;  /* 0x000000400c127836 */ /* 0x040fe20000000000 */
[CC--:B------:R-:W-:Y:S01]  /*1ad0*/  LEA R14, R12.reuse, R1.reuse, 0x2 ;  /* 0x000000010c0e7211 */ /* 0x0c0fe200078e10ff */
[----:B------:R-:W-:Y:S01]  /*1ae0*/  VIADD R20, R12, 0x60 ;  /* 0x000000600c147836 */ /* 0x000fe20000000000 */
[----:B------:R-:W0:Y:S01]  /*1af0*/  LDS R13, [R11] ;  /* 0x000000000b0d7984 */ /* 0x000e220000000800 */
[--C-:B------:R-:W-:Y:S02]  /*1b00*/  IMAD R16, R16, 0x4, R1.reuse ;  /* 0x0000000410107824 */ /* 0x100fe400078e0201 */
[----:B------:R-:W-:Y:S01]  /*1b10*/  IMAD R18, R18, 0x4, R1 ;  /* 0x0000000412127824 */ /* 0x000fe200078e0201 */
[----:B------:R-:W1:Y:S01]  /*1b20*/  LDS R15, [R11+0x80] ;  /* 0x000080000b0f7984 */ /* 0x000e620000000800 */
[----:B------:R-:W-:Y:S01]  /*1b30*/  LEA R20, R20, R1, 0x2 ;  /* 0x0000000114147211 */ /* 0x000fe200078e10ff */
[----:B------:R-:W-:-:S02]  /*1b40*/  VIADD R12, R12, 0x80 ;  /* 0x000000800c0c7836 */ /* 0x000fc40000000000 */
[----:B------:R-:W2:Y:S03]  /*1b50*/  LDS R17, [R11+0x100] ;  /* 0x000100000b117984 */ /* 0x000ea60000000800 */
[----:B------:R-:W-:Y:S01]  /*1b60*/  ISETP.GE.AND P4, PT, R12, R23, PT ;  /* 0x000000170c00720c */ /* 0x000fe20003f86270 */
[----:B------:R-:W3:Y:S01]  /*1b70*/  LDS R19, [R11+0x180] ;  /* 0x000180000b137984 */ /* 0x000ee20000000800 */
[-C--:B0-----:R-:W-:Y:S01]  /*1b80*/  FMUL R13, R13, R22.reuse ;  /* 0x000000160d0d7220 */ /* 0x081fe20000400000 */
[----:B-1----:R-:W-:-:S04]  /*1b90*/  FMUL R15, R15, R22 ;  /* 0x000000160f0f7220 */ /* 0x002fc80000400000 */
[----:B------:R1:W-:Y:S01]  /*1ba0*/  STL [R14], R13 ;  /* 0x0000000d0e007387 */ /* 0x0003e20000100800 */
[----:B--2---:R-:W-:-:S03]  /*1bb0*/  FMUL R17, R17, R22 ;  /* 0x0000001611117220 */ /* 0x004fc60000400000 */
[----:B------:R1:W-:Y:S01]  /*1bc0*/  STL [R16], R15 ;  /* 0x0000000f10007387 */ /* 0x0003e20000100800 */
[----:B---3--:R-:W-:-:S03]  /*1bd0*/  FMUL R19, R19, R22 ;  /* 0x0000001613137220 */ /* 0x008fc60000400000 */
[----:B------:R1:W-:Y:S04]  /*1be0*/  STL [R18], R17 ;  /* 0x0000001112007387 */ /* 0x0003e80000100800 */
[----:B------:R1:W-:Y:S01]  /*1bf0*/  STL [R20], R19 ;  /* 0x0000001314007387 */ /* 0x0003e20000100800 */
[----:B------:R-:W-:Y:S05]  /*1c00*/  @!P4 BRA `(.L_x_24) ;  /* 0xfffffffc00a4c947 */ /* 0x000fea000383ffff */
.L_x_23:
[----:B------:R-:W-:Y:S05]  /*1c10*/  BSYNC.RECONVERGENT B1 ;  /* 0x0000000000017941 */ /* 0x000fea0003800200 */
.L_x_22:
[----:B------:R-:W-:Y:S01]  /*1c20*/  IMAD.IADD R11, R57, 0x1, -R12 ;  /* 0x00000001390b7824 */ /* 0x000fe200078e0a0c */
[----:B------:R-:W-:Y:S04]  /*1c30*/  BSSY.RECONVERGENT B1, `(.L_x_25) ;  /* 0x0000010000017945 */ /* 0x000fe80003800200 */
[----:B------:R-:W-:-:S13]  /*1c40*/  ISETP.GT.AND P4, PT, R11, 0x20, PT ;  /* 0x000000200b00780c */ /* 0x000fda0003f84270 */
[----:B------:R-:W-:Y:S05]  /*1c50*/  @!P4 BRA `(.L_x_26) ;  /* 0x000000000034c947 */ /* 0x000fea0003800000 */
[C---:B------:R-:W-:Y:S01]  /*1c60*/  LEA R11, R12.reuse, R21, 0x2 ;  /* 0x000000150c0b7211 */ /* 0x040fe200078e10ff */
[----:B------:R-:W2:Y:S01]  /*1c70*/  LDCU UR10, c[0x0][0x3c8] ;  /* 0x00007900ff0a77ac */ /* 0x000ea20008000800 */
[C---:B-1----:R-:W-:Y:S01]  /*1c80*/  VIADD R16, R12.reuse, 0x20 ;  /* 0x000000200c107836 */ /* 0x042fe20000000000 */
[----:B------:R-:W-:Y:S01]  /*1c90*/  PLOP3.LUT P0, PT, PT, PT, PT, 0x8, 0x80 ;  /* 0x000000000080781c */ /* 0x000fe20003f0e170 */
[C---:B------:R-:W-:Y:S01]  /*1ca0*/  IMAD R14, R12.reuse, 0x4, R1 ;  /* 0x000000040c0e7824 */ /* 0x040fe200078e0201 */
[----:B0-----:R-:W2:Y:S01]  /*1cb0*/  LDS R13, [R11] ;  /* 0x000000000b0d7984 */ /* 0x001ea20000000800 */
[----:B------:R-:W-:Y:S01]  /*1cc0*/  VIADD R12, R12, 0x40 ;  /* 0x000000400c0c7836 */ /* 0x000fe20000000000 */
[----:B------:R-:W-:Y:S02]  /*1cd0*/  LEA R16, R16, R1, 0x2 ;  /* 0x0000000110107211 */ /* 0x000fe400078e10ff */
[----:B------:R-:W0:Y:S01]  /*1ce0*/  LDS R15, [R11+0x80] ;  /* 0x000080000b0f7984 */ /* 0x000e220000000800 */
[----:B--2---:R-:W-:Y:S01]  /*1cf0*/  FMUL R13, R13, UR10 ;  /* 0x0000000a0d0d7c20 */ /* 0x004fe20008400000 */
[----:B0-----:R-:W-:-:S04]  /*1d00*/  FMUL R15, R15, UR10 ;  /* 0x0000000a0f0f7c20 */ /* 0x001fc80008400000 */
[----:B------:R2:W-:Y:S04]  /*1d10*/  STL [R14], R13 ;  /* 0x0000000d0e007387 */ /* 0x0005e80000100800 */
[----:B------:R2:W-:Y:S02]  /*1d20*/  STL [R16], R15 ;  /* 0x0000000f10007387 */ /* 0x0005e40000100800 */
.L_x_26:
[----:B------:R-:W-:Y:S05]  /*1d30*/  BSYNC.RECONVERGENT B1 ;  /* 0x0000000000017941 */ /* 0x000fea0003800200 */
.L_x_25:
[----:B------:R-:W-:-:S13]  /*1d40*/  ISETP.LT.OR P0, PT, R12, R57, P0 ;  /* 0x000000390c00720c */ /* 0x000fda0000701670 */
[C---:B------:R-:W-:Y:S01]  /*1d50*/  @P0 IMAD R11, R12.reuse, 0x4, R21 ;  /* 0x000000040c0b0824 */ /* 0x040fe200078e0215 */
[----:B-12---:R-:W1:Y:S01]  /*1d60*/  @P0 LDC R14, c[0x0][0x3c8] ;  /* 0x0000f200ff0e0b82 */ /* 0x006e620000000800 */
[----:B0-----:R-:W-:-:S04]  /*1d70*/  @P0 LEA R13, R12, R1, 0x2 ;  /* 0x000000010c0d0211 */ /* 0x001fc800078e10ff */
[----:B------:R-:W1:Y:S02]  /*1d80*/  @P0 LDS R11, [R11] ;  /* 0x000000000b0b0984 */ /* 0x000e640000000800 */
[----:B-1----:R-:W-:-:S05]  /*1d90*/  @P0 FMUL R12, R11, R14 ;  /* 0x0000000e0b0c0220 */ /* 0x002fca0000400000 */
[----:B------:R1:W-:Y:S02]  /*1da0*/  @P0 STL [R13], R12 ;  /* 0x0000000c0d000387 */ /* 0x0003e40000100800 */
.L_x_21:
[----:B------:R-:W-:Y:S05]  /*1db0*/  BSYNC.RECONVERGENT B0 ;  /* 0x0000000000007941 */ /* 0x000fea0003800200 */
.L_x_20:
[----:B------:R-:W-:-:S13]  /*1dc0*/  ISETP.GE.AND P0, PT, R57, 0x1, PT ;  /* 0x000000013900780c */ /* 0x000fda0003f06270 */
[----:B------:R-:W-:Y:S05]  /*1dd0*/  @!P0 BRA `(.L_x_27) ;  /* 0x0000000400948947 */ /* 0x000fea0003800000 */
[----:B------:R-:W-:Y:S01]  /*1de0*/  ISETP.GE.U32.AND P0, PT, R56, 0x3, PT ;  /* 0x000000033800780c */ /* 0x000fe20003f06070 */
[----:B-1----:R-:W-:-:S12]  /*1df0*/  IMAD.MOV.U32 R12, RZ, RZ, RZ ;  /* 0x000000ffff0c7224 */ /* 0x002fd800078e00ff */
[----:B------:R-:W-:Y:S05]  /*1e00*/  @!P0 BRA `(.L_x_28) ;  /* 0x0000000000dc8947 */ /* 0x000fea0003800000 */
[----:B------:R-:W-:Y:S01]  /*1e10*/  ISETP.GE.AND P0, PT, R54, R57, PT ;  /* 0x000000393600720c */ /* 0x000fe20003f06270 */
[----:B------:R-:W-:-:S12]  /*1e20*/  IMAD.MOV.U32 R11, RZ, RZ, RZ ;  /* 0x000000ffff0b7224 */ /* 0x000fd800078e00ff */
.L_x_45:
[----:B------:R-:W-:Y:S01]  /*1e30*/  BSSY.RECONVERGENT B0, `(.L_x_29) ;  /* 0x0000006000007945 */ /* 0x000fe20003800200 */
[C---:B------:R-:W-:Y:S01]  /*1e40*/  ISETP.GT.U32.AND P4, PT, R11.reuse, 0x1f, PT ;  /* 0x0000001f0b00780c */ /* 0x040fe20003f84070 */
[----:B--2---:R-:W-:Y:S01]  /*1e50*/  IMAD.MOV.U32 R14, RZ, RZ, RZ ;  /* 0x000000ffff0e7224 */ /* 0x004fe200078e00ff */
[----:B01-34-:R-:W-:Y:S01]  /*1e60*/  LEA R12, R11, R1, 0x2 ;  /* 0x000000010b0c7211 */ /* 0x01bfe200078e10ff */
[----:B-----5:R-:W-:Y:S10]  /*1e70*/  @P0 BRA `(.L_x_30) ;  /* 0x0000000000040947 */ /* 0x020ff40003800000 */
[----:B------:R1:W5:Y:S02]  /*1e80*/  LDL R14, [R12] ;  /* 0x000000000c0e7983 */ /* 0x0003640000100800 */
.L_x_30:
[----:B------:R-:W-:Y:S05]  /*1e90*/  BSYNC.RECONVERGENT B0 ;  /* 0x0000000000007941 */ /* 0x000fea0003800200 */
.L_x_29:
[----:B------:R-:W-:Y:S05]  /*1ea0*/  @P4 BRA `(.L_x_31) ;  /* 0x0000000000104947 */ /* 0x000fea0003800000 */
[----:B------:R-:W-:-:S03]  /*1eb0*/  UMOV UR10, 0xffffffff ;  /* 0xffffffff000a7882 */ /* 0x000fc60000000000 */
[----:B------:R-:W-:Y:S05]  /*1ec0*/  BRA.DIV UR10, `(.L_x_32) ;  /* 0x0000001e0af87947 */ /* 0x000fea000b800000 */
[----:B0----5:R0:W2:Y:S02]  /*1ed0*/  SHFL.IDX PT, R13, R14, R11, 0x1f ;  /* 0x00001f0b0e0d7589 */ /* 0x0210a400000e0000 */
.L_x_97:
[----:B--2---:R2:W-:Y:S02]  /*1ee0*/  STL [R12], R13 ;  /* 0x0000000d0c007387 */ /* 0x0045e40000100800 */
.L_x_31:
[----:B------:R-:W-:Y:S01]  /*1ef0*/  ISETP.GE.AND P4, PT, R54, R57, PT ;  /* 0x000000393600720c */ /* 0x000fe20003f86270 */
[----:B------:R-:W-:Y:S01]  /*1f00*/  BSSY.RECONVERGENT B0, `(.L_x_33) ;  /* 0x0000005000007945 */ /* 0x000fe20003800200 */
[----:B------:R-:W-:Y:S01]  /*1f10*/  ISETP.GT.U32.AND P5, PT, R11, 0x1e, PT ;  /* 0x0000001e0b00780c */ /* 0x000fe20003fa4070 */
[----:B0-2---:R-:W-:-:S10]  /*1f20*/  IMAD.MOV.U32 R13, RZ, RZ, RZ ;  /* 0x000000ffff0d7224 */ /* 0x005fd400078e00ff */
[----:B------:R-:W-:Y:S05]  /*1f30*/  @P4 BRA `(.L_x_34) ;  /* 0x0000000000044947 */ /* 0x000fea0003800000 */
[----:B------:R0:W5:Y:S02]  /*1f40*/  LDL R13, [R12+0x4] ;  /* 0x000004000c0d7983 */ /* 0x0001640000100800 */
.L_x_34:
[----:B------:R-:W-:Y:S05]  /*1f50*/  BSYNC.RECONVERGENT B0 ;  /* 0x0000000000007941 */ /* 0x000fea0003800200 */
.L_x_33:
[----:B------:R-:W-:Y:S05]  /*1f60*/  @P5 BRA `(.L_x_35) ;  /* 0x0000000000145947 */ /* 0x000fea0003800000 */
[----:B------:R-:W-:Y:S01]  /*1f70*/  UMOV UR10, 0xffffffff ;  /* 0xffffffff000a7882 */ /* 0x000fe20000000000 */
[----:B-----5:R-:W-:Y:S02]  /*1f80*/  IADD3 R14, PT, PT, R11, 0x1, RZ ;  /* 0x000000010b0e7810 */ /* 0x020fe40007ffe0ff */
[----:B------:R-:W-:Y:S05]  /*1f90*/  BRA.DIV UR10, `(.L_x_36) ;  /* 0x0000001e0aec7947 */ /* 0x000fea000b800000 */
[----:B------:R2:W3:Y:S02]  /*1fa0*/  SHFL.IDX PT, R13, R13, R14, 0x1f ;  /* 0x00001f0e0d0d7589 */ /* 0x0004e400000e0000 */
.L_x_100:
[----:B---3--:R3:W-:Y:S02]  /*1fb0*/  STL [R12+0x4], R13 ;  /* 0x0000040d0c007387 */ /* 0x0087e40000100800 */
.L_x_35:
[----:B------:R-:W-:Y:S01]  /*1fc0*/  BSSY.RECONVERGENT B0, `(.L_x_37) ;  /* 0x0000005000007945 */ /* 0x000fe20003800200 */
[----:B------:R-:W-:Y:S01]  /*1fd0*/  ISETP.GT.U32.AND P5, PT, R11, 0x1d, PT ;  /* 0x0000001d0b00780c */ /* 0x000fe20003fa4070 */
[----:B---3-5:R-:W-:Y:S02]  /*1fe0*/  IMAD.MOV.U32 R13, RZ, RZ, RZ ;  /* 0x000000ffff0d7224 */ /* 0x028fe400078e00ff */
[----:B------:R-:W-:Y:S10]  /*1ff0*/  @P4 BRA `(.L_x_38) ;  /* 0x0000000000044947 */ /* 0x000ff40003800000 */
[----:B------:R3:W5:Y:S02]  /*2000*/  LDL R13, [R12+0x8] ;  /* 0x000008000c0d7983 */ /* 0x0007640000100800 */
.L_x_38:
[----:B------:R-:W-:Y:S05]  /*2010*/  BSYNC.RECONVERGENT B0 ;  /* 0x0000000000007941 */ /* 0x000fea0003800200 */
.L_x_37:
[----:B------:R-:W-:Y:S05]  /*2020*/  @P5 BRA `(.L_x_39) ;  /* 0x0000000000145947 */ /* 0x000fea0003800000 */
[----:B------:R-:W-:Y:S01]  /*2030*/  UMOV UR10, 0xffffffff ;  /* 0xffffffff000a7882 */ /* 0x000fe20000000000 */
[----:B--2---:R-:W-:Y:S02]  /*2040*/  VIADD R14, R11, 0x2 ;  /* 0x000000020b0e7836 */ /* 0x004fe40000000000 */
[----:B------:R-:W-:Y:S05]  /*2050*/  BRA.DIV UR10, `(.L_x_40) ;  /* 0x0000001e0ae07947 */ /* 0x000fea000b800000 */
[----:B-----5:R2:W4:Y:S02]  /*2060*/  SHFL.IDX PT, R13, R13, R14, 0x1f ;  /* 0x00001f0e0d0d7589 */ /* 0x02052400000e0000 */
.L_x_103:
[----:B----4-:R4:W-:Y:S02]  /*2070*/  STL [R12+0x8], R13 ;  /* 0x0000080d0c007387 */ /* 0x0109e40000100800 */
.L_x_39:
[----:B------:R-:W-:Y:S01]  /*2080*/  BSSY.RECONVERGENT B0, `(.L_x_41) ;  /* 0x0000005000007945 */ /* 0x000fe20003800200 */
[----:B------:R-:W-:Y:S02]  /*2090*/  ISETP.GT.U32.AND P5, PT, R11, 0x1c, PT ;  /* 0x0000001c0b00780c */ /* 0x000fe40003fa4070 */
[----:B----45:R-:W-:Y:S01]  /*20a0*/  MOV R13, RZ ;  /* 0x000000ff000d7202 */ /* 0x030fe20000000f00 */
[----:B------:R-:W-:Y:S10]  /*20b0*/  @P4 BRA `(.L_x_42) ;  /* 0x0000000000044947 */ /* 0x000ff40003800000 */
[----:B------:R4:W5:Y:S02]  /*20c0*/  LDL R13, [R12+0xc] ;  /* 0x00000c000c0d7983 */ /* 0x0009640000100800 */
.L_x_42:
[----:B------:R-:W-:Y:S05]  /*20d0*/  BSYNC.RECONVERGENT B0 ;  /* 0x0000000000007941 */ /* 0x000fea0003800200 */
.L_x_41:
[----:B------:R-:W-:Y:S05]  /*20e0*/  @P5 BRA `(.L_x_43) ;  /* 0x0000000000145947 */ /* 0x000fea0003800000 */
[----:B------:R-:W-:Y:S01]  /*20f0*/  UMOV UR10, 0xffffffff ;  /* 0xffffffff000a7882 */ /* 0x000fe20000000000 */
[----:B--2---:R-:W-:Y:S02]  /*2100*/  VIADD R14, R11, 0x3 ;  /* 0x000000030b0e7836 */ /* 0x004fe40000000000 */
[----:B------:R-:W-:Y:S05]  /*2110*/  BRA.DIV UR10, `(.L_x_44) ;  /* 0x0000001e0ad47947 */ /* 0x000fea000b800000 */
[----:B-----5:R2:W0:Y:S02]  /*2120*/  SHFL.IDX PT, R13, R13, R14, 0x1f ;  /* 0x00001f0e0d0d7589 */ /* 0x02042400000e0000 */
.L_x_106:
[----:B0-----:R0:W-:Y:S02]  /*2130*/  STL [R12+0xc], R13 ;  /* 0x00000c0d0c007387 */ /* 0x0011e40000100800 */
.L_x_43:
[----:B------:R-:W-:-:S05]  /*2140*/  VIADD R11, R11, 0x4 ;  /* 0x000000040b0b7836 */ /* 0x000fca0000000000 */
[----:B------:R-:W-:-:S13]  /*2150*/  ISETP.NE.AND P4, PT, R11, R30, PT ;  /* 0x0000001e0b00720c */ /* 0x000fda0003f85270 */
[----:B------:R-:W-:Y:S05]  /*2160*/  @P4 BRA `(.L_x_45) ;  /* 0xfffffffc00304947 */ /* 0x000fea000383ffff */
[----:B01-34-:R-:W-:-:S07]  /*2170*/  MOV R12, R30 ;  /* 0x0000001e000c7202 */ /* 0x01bfce0000000f00 */
.L_x_28:
[----:B------:R-:W-:-:S13]  /*2180*/  ISETP.NE.AND P0, PT, R58, RZ, PT ;  /* 0x000000ff3a00720c */ /* 0x000fda0003f05270 */
[----:B------:R-:W-:Y:S05]  /*2190*/  @!P0 BRA `(.L_x_27) ;  /* 0x0000000000a48947 */ /* 0x000fea0003800000 */
[----:B------:R-:W-:Y:S01]  /*21a0*/  ISETP.GE.AND P0, PT, R54, R57, PT ;  /* 0x000000393600720c */ /* 0x000fe20003f06270 */
[----:B------:R-:W-:Y:S01]  /*21b0*/  BSSY.RECONVERGENT B0, `(.L_x_46) ;  /* 0x0000006000007945 */ /* 0x000fe20003800200 */
[C---:B------:R-:W-:Y:S01]  /*21c0*/  ISETP.GT.U32.AND P4, PT, R12.reuse, 0x1f, PT ;  /* 0x0000001f0c00780c */ /* 0x040fe20003f84070 */
[----:B------:R-:W-:Y:S02]  /*21d0*/  IMAD R11, R12, 0x4, R1 ;  /* 0x000000040c0b7824 */ /* 0x000fe400078e0201 */
[----:B0----5:R-:W-:-:S08]  /*21e0*/  IMAD.MOV.U32 R13, RZ, RZ, RZ ;  /* 0x000000ffff0d7224 */ /* 0x021fd000078e00ff */
[----:B------:R-:W-:Y:S05]  /*21f0*/  @P0 BRA `(.L_x_47) ;  /* 0x0000000000040947 */ /* 0x000fea0003800000 */
[----:B------:R0:W5:Y:S02]  /*2200*/  LDL R13, [R11] ;  /* 0x000000000b0d7983 */ /* 0x0001640000100800 */
.L_x_47:
[----:B------:R-:W-:Y:S05]  /*2210*/  BSYNC.RECONVERGENT B0 ;  /* 0x0000000000007941 */ /* 0x000fea0003800200 */
.L_x_46:
[----:B------:R-:W-:Y:S05]  /*2220*/  @P4 BRA `(.L_x_48) ;  /* 0x0000000000104947 */ /* 0x000fea0003800000 */
[----:B------:R-:W-:-:S03]  /*2230*/  UMOV UR10, 0xffffffff ;  /* 0xffffffff000a7882 */ /* 0x000fc60000000000 */
[----:B------:R-:W-:Y:S05]  /*2240*/  BRA.DIV UR10, `(.L_x_49) ;  /* 0x0000001e0aac7947 */ /* 0x000fea000b800000 */
[----:B--2--5:R1:W2:Y:S02]  /*2250*/  SHFL.IDX PT, R14, R13, R12, 0x1f ;  /* 0x00001f0c0d0e7589 */ /* 0x0242a400000e0000 */
.L_x_109:
[----:B--2---:R3:W-:Y:S02]  /*2260*/  STL [R11], R14 ;  /* 0x0000000e0b007387 */ /* 0x0047e40000100800 */
.L_x_48:
[----:B------:R-:W-:-:S13]  /*2270*/  ISETP.NE.AND P4, PT, R58, 0x1, PT ;  /* 0x000000013a00780c */ /* 0x000fda0003f85270 */
[----:B------:R-:W-:Y:S05]  /*2280*/  @!P4 BRA `(.L_x_27) ;  /* 0x000000000068c947 */ /* 0x000fea0003800000 */
[----:B------:R-:W-:Y:S01]  /*2290*/  BSSY.RECONVERGENT B0, `(.L_x_50) ;  /* 0x0000005000007945 */ /* 0x000fe20003800200 */
[----:B------:R-:W-:Y:S02]  /*22a0*/  ISETP.GT.U32.AND P4, PT, R12, 0x1e, PT ;  /* 0x0000001e0c00780c */ /* 0x000fe40003f84070 */
[----:B-1---5:R-:W-:Y:S01]  /*22b0*/  MOV R13, RZ ;  /* 0x000000ff000d7202 */ /* 0x022fe20000000f00 */
[----:B------:R-:W-:Y:S10]  /*22c0*/  @P0 BRA `(.L_x_51) ;  /* 0x0000000000040947 */ /* 0x000ff40003800000 */
[----:B------:R1:W5:Y:S02]  /*22d0*/  LDL R13, [R11+0x4] ;  /* 0x000004000b0d7983 */ /* 0x0003640000100800 */
.L_x_51:
[----:B------:R-:W-:Y:S05]  /*22e0*/  BSYNC.RECONVERGENT B0 ;  /* 0x0000000000007941 */ /* 0x000fea0003800200 */
.L_x_50:
[----:B------:R-:W-:Y:S05]  /*22f0*/  @P4 BRA `(.L_x_52) ;  /* 0x0000000000144947 */ /* 0x000fea0003800000 */
[----:B------:R-:W-:Y:S01]  /*2300*/  UMOV UR10, 0xffffffff ;  /* 0xffffffff000a7882 */ /* 0x000fe20000000000 */
[----:B--23--:R-:W-:Y:S02]  /*2310*/  VIADD R14, R12, 0x1 ;  /* 0x000000010c0e7836 */ /* 0x00cfe40000000000 */
[----:B------:R-:W-:Y:S05]  /*2320*/  BRA.DIV UR10, `(.L_x_53) ;  /* 0x0000001e0aa07947 */ /* 0x000fea000b800000 */
[----:B-----5:R2:W3:Y:S02]  /*2330*/  SHFL.IDX PT, R14, R13, R14, 0x1f ;  /* 0x00001f0e0d0e7589 */ /* 0x0204e400000e0000 */
.L_x_112:
[----:B---3--:R4:W-:Y:S02]  /*2340*/  STL [R11+0x4], R14 ;  /* 0x0000040e0b007387 */ /* 0x0089e40000100800 */
.L_x_52:
[----:B------:R-:W-:-:S13]  /*2350*/  ISETP.NE.AND P4, PT, R58, 0x2, PT ;  /* 0x000000023a00780c */ /* 0x000fda0003f85270 */
[----:B------:R-:W-:Y:S05]  /*2360*/  @!P4 BRA `(.L_x_27) ;  /* 0x000000000030c947 */ /* 0x000fea0003800000 */
[----:B------:R-:W-:Y:S01]  /*2370*/  BSSY.RECONVERGENT B0, `(.L_x_54) ;  /* 0x0000005000007945 */ /* 0x000fe20003800200 */
[----:B------:R-:W-:Y:S01]  /*2380*/  ISETP.GT.U32.AND P4, PT, R12, 0x1d, PT ;  /* 0x0000001d0c00780c */ /* 0x000fe20003f84070 */
[----:B--2--5:R-:W-:Y:S02]  /*2390*/  IMAD.MOV.U32 R13, RZ, RZ, RZ ;  /* 0x000000ffff0d7224 */ /* 0x024fe400078e00ff */
[----:B------:R-:W-:Y:S10]  /*23a0*/  @P0 BRA `(.L_x_55) ;  /* 0x0000000000040947 */ /* 0x000ff40003800000 */
[----:B------:R2:W5:Y:S02]  /*23b0*/  LDL R13, [R11+0x8] ;  /* 0x000008000b0d7983 */ /* 0x0005640000100800 */
.L_x_55:
[----:B------:R-:W-:Y:S05]  /*23c0*/  BSYNC.RECONVERGENT B0 ;  /* 0x0000000000007941 */ /* 0x000fea0003800200 */
.L_x_54:
[----:B------:R-:W-:Y:S05]  /*23d0*/  @P4 BRA `(.L_x_27) ;  /* 0x0000000000144947 */ /* 0x000fea0003800000 */
[----:B------:R-:W-:Y:S01]  /*23e0*/  UMOV UR10, 0xffffffff ;  /* 0xffffffff000a7882 */ /* 0x000fe20000000000 */
[----:B------:R-:W-:Y:S02]  /*23f0*/  IADD3 R12, PT, PT, R12, 0x2, RZ ;  /* 0x000000020c0c7810 */ /* 0x000fe40007ffe0ff */
[----:B------:R-:W-:Y:S05]  /*2400*/  BRA.DIV UR10, `(.L_x_56) ;  /* 0x0000001e0a907947 */ /* 0x000fea000b800000 */
[----:B-----5:R0:W0:Y:S02]  /*2410*/  SHFL.IDX PT, R12, R13, R12, 0x1f ;  /* 0x00001f0c0d0c7589 */ /* 0x02002400000e0000 */
.L_x_115:
[----:B0-----:R0:W-:Y:S02]  /*2420*/  STL [R11+0x8], R12 ;  /* 0x0000080c0b007387 */ /* 0x0011e40000100800 */
.L_x_27:
[----:B------:R-:W2:Y:S01]  /*2430*/  S2R R31, SR_CgaCtaId ;  /* 0x00000000001f7919 */ /* 0x000ea20000008800 */
[----:B------:R-:W-:Y:S02]  /*2440*/  MOV R32, 0x400 ;  /* 0x0000040000207802 */ /* 0x000fe40000000f00 */
[----:B------:R-:W-:-:S03]  /*2450*/  ISETP.GE.AND P0, PT, R57, 0x1, PT ;  /* 0x000000013900780c */ /* 0x000fc60003f06270 */
[----:B01----:R-:W-:-:S05]  /*2460*/  VIADD R12, R32, 0x4400 ;  /* 0x00004400200c7836 */ /* 0x003fca0000000000 */
[----:B--2---:R-:W-:-:S05]  /*2470*/  LEA R12, R31, R12, 0x18 ;  /* 0x0000000c1f0c7211 */ /* 0x004fca00078ec0ff */
[----:B------:R-:W-:-:S05]  /*2480*/  IMAD R33, R29, 0x4, R12 ;  /* 0x000000041d217824 */ /* 0x000fca00078e020c */
[----:B---34-:R-:W0:Y:S02]  /*2490*/  LDS R11, [R33] ;  /* 0x00000000210b7984 */ /* 0x018e240000000800 */
[----:B0-----:R-:W-:Y:S01]  /*24a0*/  MOV R34, R11 ;  /* 0x0000000b00227202 */ /* 0x001fe20000000f00 */
[----:B------:R-:W-:Y:S06]  /*24b0*/  @!P0 BRA `(.L_x_57) ;  /* 0x0000000000fc8947 */ /* 0x000fec0003800000 */
[----:B------:R-:W-:Y:S01]  /*24c0*/  ISETP.GE.U32.AND P0, PT, R56, 0xf, PT ;  /* 0x0000000f3800780c */ /* 0x000fe20003f06070 */
[----:B------:R-:W-:Y:S02]  /*24d0*/  IMAD.MOV.U32 R12, RZ, RZ, RZ ;  /* 0x000000ffff0c7224 */ /* 0x000fe400078e00ff */
[----:B------:R-:W-:-:S10]  /*24e0*/  IMAD.MOV.U32 R34, RZ, RZ, R11 ;  /* 0x000000ffff227224 */ /* 0x000fd400078e000b */
[----:B------:R-:W-:Y:S05]  /*24f0*/  @!P0 BRA `(.L_x_58) ;  /* 0x00000000004c8947 */ /* 0x000fea0003800000 */
[----:B------:R-:W-:Y:S01]  /*2500*/  MOV R35, RZ ;  /* 0x000000ff00237202 */ /* 0x000fe20000000f00 */
[----:B------:R-:W-:-:S07]  /*2510*/  IMAD.MOV.U32 R34, RZ, RZ, R11 ;  /* 0x000000ffff227224 */ /* 0x000fce00078e000b */
.L_x_59:
[----:B------:R-:W-:-:S05]  /*2520*/  IMAD R36, R35, 0x4, R1 ;  /* 0x0000000423247824 */ /* 0x000fca00078e0201 */
[----:B-----5:R-:W2:Y:S04]  /*2530*/  LDL.128 R12, [R36] ;  /* 0x00000000240c7983 */ /* 0x020ea80000100c00 */
[----:B------:R-:W3:Y:S04]  /*2540*/  LDL.128 R16, [R36+0x10] ;  /* 0x0000100024107983 */ /* 0x000ee80000100c00 */
[----:B------:R-:W4:Y:S04]  /*2550*/  LDL.128 R20, [R36+0x20] ;  /* 0x0000200024147983 */ /* 0x000f280000100c00 */
[----:B------:R-:W4:Y:S01]  /*2560*/  LDL.128 R24, [R36+0x30] ;  /* 0x0000300024187983 */ /* 0x000f220000100c00 */
[----:B------:R-:W-:-:S04]  /*2570*/  IADD3 R35, PT, PT, R35, 0x10, RZ ;  /* 0x0000001023237810 */ /* 0x000fc80007ffe0ff */
[----:B------:R-:W-:Y:S02]  /*2580*/  ISETP.NE.AND P0, PT, R35, R28, PT ;  /* 0x0000001c2300720c */ /* 0x000fe40003f05270 */
[----:B--2---:R-:W-:-:S04]  /*2590*/  FMNMX3 R12, R34, R12, R13, !PT ;  /* 0x0000000c220c7276 */ /* 0x004fc8000780000d */
[----:B------:R-:W-:-:S04]  /*25a0*/  FMNMX3 R12, R12, R14, R15, !PT ;  /* 0x0000000e0c0c7276 */ /* 0x000fc8000780000f */
[----:B---3--:R-:W-:-:S04]  /*25b0*/  FMNMX3 R12, R12, R16, R17, !PT ;  /* 0x000000100c0c7276 */ /* 0x008fc80007800011 */
[----:B------:R-:W-:-:S04]  /*25c0*/  FMNMX3 R12, R12, R18, R19, !PT ;  /* 0x000000120c0c7276 */ /* 0x000fc80007800013 */
[----:B----4-:R-:W-:-:S04]  /*25d0*/  FMNMX3 R12, R12, R20, R21, !PT ;  /* 0x000000140c0c7276 */ /* 0x010fc80007800015 */
[----:B------:R-:W-:-:S04]  /*25e0*/  FMNMX3 R12, R12, R22, R23, !PT ;  /* 0x000000160c0c7276 */ /* 0x000fc80007800017 */
[----:B------:R-:W-:-:S04]  /*25f0*/  FMNMX3 R12, R12, R24, R25, !PT ;  /* 0x000000180c0c7276 */ /* 0x000fc80007800019 */
[----:B------:R-:W-:Y:S01]  /*2600*/  FMNMX3 R34, R12, R26, R27, !PT ;  /* 0x0000001a0c227276 */ /* 0x000fe2000780001b */
[----:B------:R-:W-:Y:S06]  /*2610*/  @P0 BRA `(.L_x_59) ;  /* 0xfffffffc00c00947 */ /* 0x000fec000383ffff */
[----:B------:R-:W-:-:S07]  /*2620*/  IMAD.MOV.U32 R12, RZ, RZ, R28 ;  /* 0x000000ffff0c7224 */ /* 0x000fce00078e001c */
.L_x_58:
[----:B------:R-:W-:-:S13]  /*2630*/  ISETP.NE.AND P0, PT, R10, RZ, PT ;  /* 0x000000ff0a00720c */ /* 0x000fda0003f05270 */
[----:B------:R-:W-:Y:S05]  /*2640*/  @!P0 BRA `(.L_x_57) ;  /* 0x0000000000988947 */ /* 0x000fea0003800000 */
[----:B------:R-:W-:Y:S01]  /*2650*/  ISETP.NE.AND P0, PT, R55, RZ, PT ;  /* 0x000000ff3700720c */ /* 0x000fe20003f05270 */
[----:B------:R-:W-:-:S12]  /*2660*/  @!P2 BRA `(.L_x_60) ;  /* 0x000000000038a947 */ /* 0x000fd80003800000 */
[----:B-----5:R-:W-:-:S05]  /*2670*/  IMAD R13, R12, 0x4, R1 ;  /* 0x000000040c0d7824 */ /* 0x020fca00078e0201 */
[----:B------:R-:W2:Y:S04]  /*2680*/  LDL R15, [R13] ;  /* 0x000000000d0f7983 */ /* 0x000ea80000100800 */
[----:B------:R-:W2:Y:S04]  /*2690*/  LDL R14, [R13+0x4] ;  /* 0x000004000d0e7983 */ /* 0x000ea80000100800 */
[----:B------:R-:W3:Y:S04]  /*26a0*/  LDL R17, [R13+0x8] ;  /* 0x000008000d117983 */ /* 0x000ee80000100800 */
[----:B------:R-:W3:Y:S04]  /*26b0*/  LDL R16, [R13+0xc] ;  /* 0x00000c000d107983 */ /* 0x000ee80000100800 */
[----:B------:R-:W4:Y:S04]  /*26c0*/  LDL R19, [R13+0x10] ;  /* 0x000010000d137983 */ /* 0x000f280000100800 */
[----:B------:R-:W4:Y:S04]  /*26d0*/  LDL R18, [R13+0x14] ;  /* 0x000014000d127983 */ /* 0x000f280000100800 */
[----:B------:R-:W4:Y:S04]  /*26e0*/  LDL R21, [R13+0x18] ;  /* 0x000018000d157983 */ /* 0x000f280000100800 */
[----:B------:R-:W4:Y:S01]  /*26f0*/  LDL R20, [R13+0x1c] ;  /* 0x00001c000d147983 */ /* 0x000f220000100800 */
[----:B------:R-:W-:-:S02]  /*2700*/  IADD3 R12, PT, PT, R12, 0x8, RZ ;  /* 0x000000080c0c7810 */ /* 0x000fc40007ffe0ff */
[----:B--2---:R-:W-:-:S04]  /*2710*/  FMNMX3 R14, R34, R15, R14, !PT ;  /* 0x0000000f220e7276 */ /* 0x004fc8000780000e */
[----:B---3--:R-:W-:-:S04]  /*2720*/  FMNMX3 R14, R14, R17, R16, !PT ;  /* 0x000000110e0e7276 */ /* 0x008fc80007800010 */
[----:B----4-:R-:W-:-:S04]  /*2730*/  FMNMX3 R14, R14, R19, R18, !PT ;  /* 0x000000130e0e7276 */ /* 0x010fc80007800012 */
[----:B------:R-:W-:-:S07]  /*2740*/  FMNMX3 R34, R14, R21, R20, !PT ;  /* 0x000000150e227276 */ /* 0x000fce0007800014 */
.L_x_60:
[----:B------:R-:W-:Y:S05]  /*2750*/  @!P0 BRA `(.L_x_57) ;  /* 0x0000000000548947 */ /* 0x000fea0003800000 */
[----:B------:R-:W-:Y:S01]  /*2760*/  ISETP.NE.AND P0, PT, R58, RZ, PT ;  /* 0x000000ff3a00720c */ /* 0x000fe20003f05270 */
[----:B------:R-:W-:-:S12]  /*2770*/  @!P1 BRA `(.L_x_61) ;  /* 0x0000000000209947 */ /* 0x000fd80003800000 */
[----:B-----5:R-:W-:-:S05]  /*2780*/  IMAD R13, R12, 0x4, R1 ;  /* 0x000000040c0d7824 */ /* 0x020fca00078e0201 */
[----:B------:R-:W2:Y:S04]  /*2790*/  LDL R15, [R13] ;  /* 0x000000000d0f7983 */ /* 0x000ea80000100800 */
[----:B------:R-:W2:Y:S04]  /*27a0*/  LDL R14, [R13+0x4] ;  /* 0x000004000d0e7983 */ /* 0x000ea80000100800 */
[----:B------:R-:W3:Y:S04]  /*27b0*/  LDL R17, [R13+0x8] ;  /* 0x000008000d117983 */ /* 0x000ee80000100800 */
[----:B------:R-:W3:Y:S01]  /*27c0*/  LDL R16, [R13+0xc] ;  /* 0x00000c000d107983 */ /* 0x000ee20000100800 */
[----:B------:R-:W-:Y:S01]  /*27d0*/  VIADD R12, R12, 0x4 ;  /* 0x000000040c0c7836 */ /* 0x000fe20000000000 */
[----:B--2---:R-:W-:-:S04]  /*27e0*/  FMNMX3 R14, R34, R15, R14, !PT ;  /* 0x0000000f220e7276 */ /* 0x004fc8000780000e */
[----:B---3--:R-:W-:-:S07]  /*27f0*/  FMNMX3 R34, R14, R17, R16, !PT ;  /* 0x000000110e227276 */ /* 0x008fce0007800010 */
.L_x_61:
[----:B------:R-:W-:Y:S05]  /*2800*/  @!P0 BRA `(.L_x_57) ;  /* 0x0000000000288947 */ /* 0x000fea0003800000 */
[----:B------:R-:W-:-:S05]  /*2810*/  LEA R12, R12, R1, 0x2 ;  /* 0x000000010c0c7211 */ /* 0x000fca00078e10ff */
[----:B-----5:R-:W2:Y:S01]  /*2820*/  LDL R13, [R12] ;  /* 0x000000000c0d7983 */ /* 0x020ea20000100800 */
[----:B------:R-:W-:Y:S02]  /*2830*/  ISETP.NE.AND P0, PT, R58, 0x1, PT ;  /* 0x000000013a00780c */ /* 0x000fe40003f05270 */
[----:B--2---:R-:W-:-:S11]  /*2840*/  FMNMX R34, R34, R13, !PT ;  /* 0x0000000d22227209 */ /* 0x004fd60007800000 */
[----:B------:R-:W-:Y:S05]  /*2850*/  @!P0 BRA `(.L_x_57) ;  /* 0x0000000000148947 */ /* 0x000fea0003800000 */
[----:B------:R-:W-:Y:S01]  /*2860*/  ISETP.NE.AND P0, PT, R58, 0x2, PT ;  /* 0x000000023a00780c */ /* 0x000fe20003f05270 */
[----:B------:R-:W2:-:S12]  /*2870*/  LDL R13, [R12+0x4] ;  /* 0x000004000c0d7983 */ /* 0x000e980000100800 */
[----:B------:R-:W3:Y:S01]  /*2880*/  @P0 LDL R15, [R12+0x8] ;  /* 0x000008000c0f0983 */ /* 0x000ee20000100800 */
[----:B--2---:R-:W-:-:S04]  /*2890*/  FMNMX R34, R34, R13, !PT ;  /* 0x0000000d22227209 */ /* 0x004fc80007800000 */
[----:B---3--:R-:W-:-:S07]  /*28a0*/  @P0 FMNMX R34, R34, R15, !PT ;  /* 0x0000000f22220209 */ /* 0x008fce0007800000 */
.L_x_57:
[----:B------:R-:W-:Y:S01]  /*28b0*/  VIADD R12, R32, 0x4480 ;  /* 0x00004480200c7836 */ /* 0x000fe20000000000 */
[----:B------:R-:W-:Y:S02]  /*28c0*/  ISETP.GE.AND P0, PT, R57, 0x1, PT ;  /* 0x000000013900780c */ /* 0x000fe40003f06270 */
[----:B------:R-:W-:Y:S02]  /*28d0*/  MOV R18, RZ ;  /* 0x000000ff00127202 */ /* 0x000fe40000000f00 */
[----:B------:R-:W-:-:S05]  /*28e0*/  LEA R12, R31, R12, 0x18 ;  /* 0x0000000c1f0c7211 */ /* 0x000fca00078ec0ff */
[----:B------:R-:W-:-:S05]  /*28f0*/  IMAD R16, R29, 0x4, R12 ;  /* 0x000000041d107824 */ /* 0x000fca00078e020c */
[----:B------:R0:W1:Y:S01]  /*2900*/  LDS R17, [R16] ;  /* 0x0000000010117984 */ /* 0x0000620000000800 */
[----:B------:R-:W-:Y:S05]  /*2910*/  @!P0 BRA `(.L_x_62) ;  /* 0x0000000400288947 */ /* 0x000fea0003800000 */
[----:B------:R-:W-:Y:S01]  /*2920*/  ISETP.GE.U32.AND P0, PT, R56, 0x3, PT ;  /* 0x000000033800780c */ /* 0x000fe20003f06070 */
[----:B------:R-:W-:Y:S02]  /*2930*/  IMAD.MOV.U32 R18, RZ, RZ, RZ ;  /* 0x000000ffff127224 */ /* 0x000fe400078e00ff */
[----:B------:R-:W-:-:S10]  /*2940*/  IMAD.MOV.U32 R12, RZ, RZ, RZ ;  /* 0x000000ffff0c7224 */ /* 0x000fd400078e00ff */
[----:B------:R-:W-:Y:S05]  /*2950*/  @!P0 BRA `(.L_x_63) ;  /* 0x0000000000908947 */ /* 0x000fea0003800000 */
[----:B------:R-:W-:-:S07]  /*2960*/  CS2R R18, SRZ ;  /* 0x0000000000127805 */ /* 0x000fce000001ff00 */
.L_x_64:
[----:B--2---:R-:W-:-:S05]  /*2970*/  LEA R20, R19, R1, 0x2 ;  /* 0x0000000113147211 */ /* 0x004fca00078e10ff */
[----:B-----5:R-:W2:Y:S01]  /*2980*/  LDL.128 R12, [R20] ;  /* 0x00000000140c7983 */ /* 0x020ea20000100c00 */
[----:B------:R-:W-:Y:S02]  /*2990*/  VIADD R19, R19, 0x4 ;  /* 0x0000000413137836 */ /* 0x000fe40000000000 */
[--C-:B--2---:R-:W-:Y:S01]  /*29a0*/  FADD R12, R12, -R34.reuse ;  /* 0x800000220c0c7221 */ /* 0x104fe20000000000 */
[--C-:B------:R-:W-:Y:S01]  /*29b0*/  FADD R13, R13, -R34.reuse ;  /* 0x800000220d0d7221 */ /* 0x100fe20000000000 */
[--C-:B------:R-:W-:Y:S01]  /*29c0*/  FADD R14, R14, -R34.reuse ;  /* 0x800000220e0e7221 */ /* 0x100fe20000000000 */
[----:B------:R-:W-:Y:S01]  /*29d0*/  FADD R15, R15, -R34 ;  /* 0x800000220f0f7221 */ /* 0x000fe20000000000 */
[----:B------:R-:W-:Y:S01]  /*29e0*/  FMUL R21, R12, 1.4426950216293334961 ;  /* 0x3fb8aa3b0c157820 */ /* 0x000fe20000400000 */
[----:B------:R-:W-:Y:S01]  /*29f0*/  FMUL R22, R13, 1.4426950216293334961 ;  /* 0x3fb8aa3b0d167820 */ /* 0x000fe20000400000 */
[----:B------:R-:W-:Y:S01]  /*2a00*/  FMUL R23, R14, 1.4426950216293334961 ;  /* 0x3fb8aa3b0e177820 */ /* 0x000fe20000400000 */
[----:B------:R-:W-:-:S02]  /*2a10*/  FMUL R24, R15, 1.4426950216293334961 ;  /* 0x3fb8aa3b0f187820 */ /* 0x000fc40000400000 */
[----:B------:R-:W-:Y:S02]  /*2a20*/  FSETP.GEU.AND P0, PT, R21, -126, PT ;  /* 0xc2fc00001500780b */ /* 0x000fe40003f0e000 */
[----:B------:R-:W-:Y:S02]  /*2a30*/  FSETP.GEU.AND P4, PT, R22, -126, PT ;  /* 0xc2fc00001600780b */ /* 0x000fe40003f8e000 */
[----:B------:R-:W-:Y:S02]  /*2a40*/  FSETP.GEU.AND P5, PT, R23, -126, PT ;  /* 0xc2fc00001700780b */ /* 0x000fe40003fae000 */
[----:B------:R-:W-:-:S07]  /*2a50*/  FSETP.GEU.AND P6, PT, R24, -126, PT ;  /* 0xc2fc00001800780b */ /* 0x000fce0003fce000 */
[----:B------:R-:W-:Y:S02]  /*2a60*/  @!P0 FMUL R21, R21, 0.5 ;  /* 0x3f00000015158820 */ /* 0x000fe40000400000 */
[----:B------:R-:W-:Y:S02]  /*2a70*/  @!P4 FMUL R22, R22, 0.5 ;  /* 0x3f0000001616c820 */ /* 0x000fe40000400000 */
[----:B------:R-:W-:Y:S01]  /*2a80*/  @!P5 FMUL R23, R23, 0.5 ;  /* 0x3f0000001717d820 */ /* 0x000fe20000400000 */
[----:B------:R-:W2:Y:S01]  /*2a90*/  MUFU.EX2 R12, R21 ;  /* 0x00000015000c7308 */ /* 0x000ea20000000800 */
[----:B------:R-:W-:-:S07]  /*2aa0*/  @!P6 FMUL R24, R24, 0.5 ;  /* 0x3f0000001818e820 */ /* 0x000fce0000400000 */
[----:B------:R-:W3:Y:S08]  /*2ab0*/  MUFU.EX2 R13, R22 ;  /* 0x00000016000d7308 */ /* 0x000ef00000000800 */
[----:B------:R-:W4:Y:S01]  /*2ac0*/  MUFU.EX2 R14, R23 ;  /* 0x00000017000e7308 */ /* 0x000f220000000800 */
[----:B--2---:R-:W-:Y:S01]  /*2ad0*/  @!P0 FMUL R12, R12, R12 ;  /* 0x0000000c0c0c8220 */ /* 0x004fe20000400000 */
[----:B------:R-:W-:-:S03]  /*2ae0*/  ISETP.NE.AND P0, PT, R19, R30, PT ;  /* 0x0000001e1300720c */ /* 0x000fc60003f05270 */
[----:B------:R-:W-:-:S03]  /*2af0*/  FADD R18, R12, R18 ;  /* 0x000000120c127221 */ /* 0x000fc60000000000 */
[----:B------:R-:W2:Y:S01]  /*2b00*/  MUFU.EX2 R15, R24 ;  /* 0x00000018000f7308 */ /* 0x000ea20000000800 */
[----:B---3--:R-:W-:-:S04]  /*2b10*/  @!P4 FMUL R13, R13, R13 ;  /* 0x0000000d0d0dc220 */ /* 0x008fc80000400000 */
[----:B------:R-:W-:Y:S01]  /*2b20*/  FADD R21, R18, R13 ;  /* 0x0000000d12157221 */ /* 0x000fe20000000000 */
[----:B----4-:R-:W-:-:S04]  /*2b30*/  @!P5 FMUL R14, R14, R14 ;  /* 0x0000000e0e0ed220 */ /* 0x010fc80000400000 */
[----:B------:R-:W-:Y:S01]  /*2b40*/  FADD R18, R21, R14 ;  /* 0x0000000e15127221 */ /* 0x000fe20000000000 */
[----:B--2---:R-:W-:-:S04]  /*2b50*/  @!P6 FMUL R15, R15, R15 ;  /* 0x0000000f0f0fe220 */ /* 0x004fc80000400000 */
[----:B------:R-:W-:Y:S01]  /*2b60*/  FADD R18, R18, R15 ;  /* 0x0000000f12127221 */ /* 0x000fe20000000000 */
[----:B------:R2:W-:Y:S01]  /*2b70*/  STL.128 [R20], R12 ;  /* 0x0000000c14007387 */ /* 0x0005e20000100c00 */
[----:B------:R-:W-:Y:S05]  /*2b80*/  @P0 BRA `(.L_x_64) ;  /* 0xfffffffc00780947 */ /* 0x000fea000383ffff */
[----:B--2---:R-:W-:-:S07]  /*2b90*/  IMAD.MOV.U32 R12, RZ, RZ, R30 ;  /* 0x000000ffff0c7224 */ /* 0x004fce00078e001e */
.L_x_63:
[----:B------:R-:W-:-:S13]  /*2ba0*/  ISETP.NE.AND P0, PT, R58, RZ, PT ;  /* 0x000000ff3a00720c */ /* 0x000fda0003f05270 */
[----:B------:R-:W-:Y:S05]  /*2bb0*/  @!P0 BRA `(.L_x_62) ;  /* 0x0000000000808947 */ /* 0x000fea0003800000 */
[----:B------:R-:W-:-:S05]  /*2bc0*/  LEA R12, R12, R1, 0x2 ;  /* 0x000000010c0c7211 */ /* 0x000fca00078e10ff */
[----:B-----5:R-:W2:Y:S02]  /*2bd0*/  LDL R13, [R12] ;  /* 0x000000000c0d7983 */ /* 0x020ea40000100800 */
[----:B--2---:R-:W-:-:S04]  /*2be0*/  FADD R13, R13, -R34 ;  /* 0x800000220d0d7221 */ /* 0x004fc80000000000 */
[----:B------:R-:W-:-:S05]  /*2bf0*/  FMUL R13, R13, 1.4426950216293334961 ;  /* 0x3fb8aa3b0d0d7820 */ /* 0x000fca0000400000 */
[----:B------:R-:W-:-:S13]  /*2c00*/  FSETP.GEU.AND P0, PT, R13, -126, PT ;  /* 0xc2fc00000d00780b */ /* 0x000fda0003f0e000 */
[----:B------:R-:W-:-:S04]  /*2c10*/  @!P0 FMUL R13, R13, 0.5 ;  /* 0x3f0000000d0d8820 */ /* 0x000fc80000400000 */
[----:B------:R-:W2:Y:S02]  /*2c20*/  MUFU.EX2 R15, R13 ;  /* 0x0000000d000f7308 */ /* 0x000ea40000000800 */
[----:B--2---:R-:W-:Y:S01]  /*2c30*/  @!P0 FMUL R15, R15, R15 ;  /* 0x0000000f0f0f8220 */ /* 0x004fe20000400000 */
[----:B------:R-:W-:-:S03]  /*2c40*/  ISETP.NE.AND P0, PT, R58, 0x1, PT ;  /* 0x000000013a00780c */ /* 0x000fc60003f05270 */
[----:B------:R-:W-:Y:S01]  /*2c50*/  FADD R18, R18, R15 ;  /* 0x0000000f12127221 */ /* 0x000fe20000000000 */
[----:B------:R2:W-:Y:S09]  /*2c60*/  STL [R12], R15 ;  /* 0x0000000f0c007387 */ /* 0x0005f20000100800 */
[----:B------:R-:W-:Y:S05]  /*2c70*/  @!P0 BRA `(.L_x_62) ;  /* 0x0000000000508947 */ /* 0x000fea0003800000 */
[----:B------:R-:W3:Y:S02]  /*2c80*/  LDL R13, [R12+0x4] ;  /* 0x000004000c0d7983 */ /* 0x000ee40000100800 */
[----:B---3--:R-:W-:-:S04]  /*2c90*/  FADD R13, R13, -R34 ;  /* 0x800000220d0d7221 */ /* 0x008fc80000000000 */
[----:B------:R-:W-:-:S05]  /*2ca0*/  FMUL R13, R13, 1.4426950216293334961 ;  /* 0x3fb8aa3b0d0d7820 */ /* 0x000fca0000400000 */
[----:B------:R-:W-:-:S13]  /*2cb0*/  FSETP.GEU.AND P0, PT, R13, -126, PT ;  /* 0xc2fc00000d00780b */ /* 0x000fda0003f0e000 */
[----:B------:R-:W-:-:S04]  /*2cc0*/  @!P0 FMUL R13, R13, 0.5 ;  /* 0x3f0000000d0d8820 */ /* 0x000fc80000400000 */
[----:B--2---:R-:W2:Y:S02]  /*2cd0*/  MUFU.EX2 R15, R13 ;  /* 0x0000000d000f7308 */ /* 0x004ea40000000800 */
[----:B--2---:R-:W-:Y:S01]  /*2ce0*/  @!P0 FMUL R15, R15, R15 ;  /* 0x0000000f0f0f8220 */ /* 0x004fe20000400000 */
[----:B------:R-:W-:-:S03]  /*2cf0*/  ISETP.NE.AND P0, PT, R58, 0x2, PT ;  /* 0x000000023a00780c */ /* 0x000fc60003f05270 */
[----:B------:R-:W-:Y:S01]  /*2d00*/  FADD R18, R18, R15 ;  /* 0x0000000f12127221 */ /* 0x000fe20000000000 */
[----:B------:R3:W-:Y:S09]  /*2d10*/  STL [R12+0x4], R15 ;  /* 0x0000040f0c007387 */ /* 0x0007f20000100800 */
[----:B------:R-:W-:Y:S05]  /*2d20*/  @!P0 BRA `(.L_x_62) ;  /* 0x0000000000248947 */ /* 0x000fea0003800000 */
[----:B------:R-:W2:Y:S02]  /*2d30*/  LDL R13, [R12+0x8] ;  /* 0x000008000c0d7983 */ /* 0x000ea40000100800 */
[----:B--2---:R-:W-:-:S04]  /*2d40*/  FADD R13, R13, -R34 ;  /* 0x800000220d0d7221 */ /* 0x004fc80000000000 */
[----:B------:R-:W-:-:S05]  /*2d50*/  FMUL R13, R13, 1.4426950216293334961 ;  /* 0x3fb8aa3b0d0d7820 */ /* 0x000fca0000400000 */
[----:B------:R-:W-:-:S13]  /*2d60*/  FSETP.GEU.AND P0, PT, R13, -126, PT ;  /* 0xc2fc00000d00780b */ /* 0x000fda0003f0e000 */
[----:B------:R-:W-:-:S04]  /*2d70*/  @!P0 FMUL R13, R13, 0.5 ;  /* 0x3f0000000d0d8820 */ /* 0x000fc80000400000 */
[----:B---3--:R-:W2:Y:S02]  /*2d80*/  MUFU.EX2 R15, R13 ;  /* 0x0000000d000f7308 */ /* 0x008ea40000000800 */
[----:B--2---:R-:W-:-:S04]  /*2d90*/  @!P0 FMUL R15, R15, R15 ;  /* 0x0000000f0f0f8220 */ /* 0x004fc80000400000 */
[----:B------:R-:W-:Y:S01]  /*2da0*/  FADD R18, R18, R15 ;  /* 0x0000000f12127221 */ /* 0x000fe20000000000 */
[----:B------:R4:W-:Y:S06]  /*2db0*/  STL [R12+0x8], R15 ;  /* 0x0000080f0c007387 */ /* 0x0009ec0000100800 */
.L_x_62:
[----:B------:R-:W-:Y:S01]  /*2dc0*/  FADD R11, R11, -R34 ;  /* 0x800000220b0b7221 */ /* 0x000fe20000000000 */
[----:B------:R-:W0:Y:S01]  /*2dd0*/  LDCU UR10, c[0x0][0x3c4] ;  /* 0x00007880ff0a77ac */ /* 0x000e220008000800 */
[----:B------:R-:W-:Y:S01]  /*2de0*/  VIADD R32, R32, 0x4500 ;  /* 0x0000450020207836 */ /* 0x000fe20000000000 */
[----:B------:R-:W-:Y:S01]  /*2df0*/  BSSY.RECONVERGENT B0, `(.L_x_65) ;  /* 0x0000014000007945 */ /* 0x000fe20003800200 */
[----:B--234-:R-:W-:Y:S01]  /*2e00*/  FMUL R12, R11, 1.4426950216293334961 ;  /* 0x3fb8aa3b0b0c7820 */ /* 0x01cfe20000400000 */
[----:B------:R-:W-:Y:S02]  /*2e10*/  ISETP.GE.AND P5, PT, R57, 0x1, PT ;  /* 0x000000013900780c */ /* 0x000fe40003fa6270 */
[----:B------:R-:W-:Y:S02]  /*2e20*/  LEA R32, R31, R32, 0x18 ;  /* 0x000000201f207211 */ /* 0x000fe400078ec0ff */
[----:B------:R-:W-:-:S03]  /*2e30*/  FSETP.GEU.AND P0, PT, R12, -126, PT ;  /* 0xc2fc00000c00780b */ /* 0x000fc60003f0e000 */
[----:B------:R-:W-:Y:S02]  /*2e40*/  IMAD R21, R29, 0x140, R32 ;  /* 0x000001401d157824 */ /* 0x000fe400078e0220 */
[----:B0-----:R-:W-:-:S08]  /*2e50*/  IMAD.U32 R11, RZ, RZ, UR10 ;  /* 0x0000000aff0b7e24 */ /* 0x001fd0000f8e00ff */
[----:B------:R-:W-:Y:S01]  /*2e60*/  @!P0 FMUL R12, R12, 0.5 ;  /* 0x3f0000000c0c8820 */ /* 0x000fe20000400000 */
[----:B------:R-:W-:-:S03]  /*2e70*/  ISETP.GE.AND P4, PT, R54, R11, PT ;  /* 0x0000000b3600720c */ /* 0x000fc60003f86270 */
[----:B-----5:R-:W0:Y:S02]  /*2e80*/  MUFU.EX2 R13, R12 ;  /* 0x0000000c000d7308 */ /* 0x020e240000000800 */
[----:B0-----:R-:W-:-:S08]  /*2e90*/  @!P0 FMUL R13, R13, R13 ;  /* 0x0000000d0d0d8220 */ /* 0x001fd00000400000 */
[----:B------:R-:W-:Y:S05]  /*2ea0*/  @P4 BRA `(.L_x_66) ;  /* 0x0000000000204947 */ /* 0x000fea0003800000 */
[----:B------:R-:W-:-:S07]  /*2eb0*/  MOV R12, R54 ;  /* 0x00000036000c7202 */ /* 0x000fce0000000f00 */
.L_x_67:
[C---:B0-----:R-:W-:Y:S02]  /*2ec0*/  IMAD R14, R12.reuse, 0x4, R21 ;  /* 0x000000040c0e7824 */ /* 0x041fe400078e0215 */
[----:B------:R-:W-:-:S03]  /*2ed0*/  VIADD R12, R12, 0x20 ;  /* 0x000000200c0c7836 */ /* 0x000fc60000000000 */
[----:B------:R-:W0:Y:S02]  /*2ee0*/  LDS R20, [R14] ;  /* 0x000000000e147984 */ /* 0x000e240000000800 */
[----:B------:R-:W-:Y:S01]  /*2ef0*/  ISETP.GE.AND P0, PT, R12, R11, PT ;  /* 0x0000000b0c00720c */ /* 0x000fe20003f06270 */
[----:B0-----:R-:W-:-:S05]  /*2f00*/  FMUL R15, R13, R20 ;  /* 0x000000140d0f7220 */ /* 0x001fca0000400000 */
[----:B------:R0:W-:Y:S07]  /*2f10*/  STS [R14], R15 ;  /* 0x0000000f0e007388 */ /* 0x0001ee0000000800 */
[----:B------:R-:W-:Y:S05]  /*2f20*/  @!P0 BRA `(.L_x_67) ;  /* 0xfffffffc00e48947 */ /* 0x000fea000383ffff */
.L_x_66:
[----:B------:R-:W-:Y:S05]  /*2f30*/  BSYNC.RECONVERGENT B0 ;  /* 0x0000000000007941 */ /* 0x000fea0003800200 */
.L_x_65:
[----:B-1----:R-:W-:Y:S01]  /*2f40*/  FFMA R19, R17, R13, R18 ;  /* 0x0000000d11137223 */ /* 0x002fe20000000012 */
[----:B------:R-:W-:Y:S06]  /*2f50*/  @!P5 BRA `(.L_x_68) ;  /* 0x000000000070d947 */ /* 0x000fec0003800000 */
[----:B------:R-:W-:-:S07]  /*2f60*/  MOV R12, RZ ;  /* 0x000000ff000c7202 */ /* 0x000fce0000000f00 */
.L_x_72:
[----:B-1----:R-:W1:Y:S01]  /*2f70*/  LDCU UR10, c[0x0][0x3c4] ;  /* 0x00007880ff0a77ac */ /* 0x002e620008000800 */
[----:B------:R-:W-:Y:S01]  /*2f80*/  BSSY.RECONVERGENT B0, `(.L_x_69) ;  /* 0x0000016000007945 */ /* 0x000fe20003800200 */
[----:B-1----:R-:W-:-:S05]  /*2f90*/  IMAD.U32 R11, RZ, RZ, UR10 ;  /* 0x0000000aff0b7e24 */ /* 0x002fca000f8e00ff */
[----:B------:R-:W-:-:S13]  /*2fa0*/  ISETP.GE.AND P0, PT, R54, R11, PT ;  /* 0x0000000b3600720c */ /* 0x000fda0003f06270 */
[----:B------:R-:W-:Y:S05]  /*2fb0*/  @P0 BRA `(.L_x_70) ;  /* 0x0000000000480947 */ /* 0x000fea0003800000 */
[----:B------:R-:W-:-:S05]  /*2fc0*/  IMAD R13, R12, 0x4, R1 ;  /* 0x000000040c0d7824 */ /* 0x000fca00078e0201 */
[----:B------:R1:W5:Y:S01]  /*2fd0*/  LDL R23, [R13] ;  /* 0x000000000d177983 */ /* 0x0003620000100800 */
[----:B0-----:R-:W-:Y:S01]  /*2fe0*/  MOV R14, 0x400 ;  /* 0x00000400000e7802 */ /* 0x001fe20000000f00 */
[----:B------:R-:W0:Y:S03]  /*2ff0*/  S2R R15, SR_CgaCtaId ;  /* 0x00000000000f7919 */ /* 0x000e260000008800 */
[----:B------:R-:W-:-:S04]  /*3000*/  IADD3 R14, PT, PT, R14, 0x2800, RZ ;  /* 0x000028000e0e7810 */ /* 0x000fc80007ffe0ff */
[----:B0-----:R-:W-:Y:S01]  /*3010*/  LEA R15, R15, R14, 0x18 ;  /* 0x0000000e0f0f7211 */ /* 0x001fe200078ec0ff */
[----:B------:R-:W-:-:S04]  /*3020*/  IMAD.MOV.U32 R14, RZ, RZ, R54 ;  /* 0x000000ffff0e7224 */ /* 0x000fc800078e0036 */
[----:B-1----:R-:W-:-:S07]  /*3030*/  IMAD R25, R12, 0xa0, R15 ;  /* 0x000000a00c197824 */ /* 0x002fce00078e020f */
.L_x_71:
[C---:B------:R-:W-:Y:S01]  /*3040*/  IMAD R13, R14.reuse, 0x2, R25 ;  /* 0x000000020e0d7824 */ /* 0x040fe200078e0219 */
[C---:B-1----:R-:W-:Y:S01]  /*3050*/  LEA R17, R14.reuse, R21, 0x2 ;  /* 0x000000150e117211 */ /* 0x042fe200078e10ff */
[----:B------:R-:W-:-:S04]  /*3060*/  VIADD R14, R14, 0x20 ;  /* 0x000000200e0e7836 */ /* 0x000fc80000000000 */
[----:B------:R-:W0:Y:S01]  /*3070*/  LDS.U16 R13, [R13] ;  /* 0x000000000d0d7984 */ /* 0x000e220000000400 */
[----:B------:R-:W-:-:S03]  /*3080*/  ISETP.GE.AND P0, PT, R14, R11, PT ;  /* 0x0000000b0e00720c */ /* 0x000fc60003f06270 */
[----:B------:R-:W1:Y:S01]  /*3090*/  LDS R18, [R17] ;  /* 0x0000000011127984 */ /* 0x000e620000000800 */
[----:B0-----:R-:W-:-:S05]  /*30a0*/  HADD2.F32 R15, -RZ, R13.H0_H0 ;  /* 0x2000000dff0f7230 */ /* 0x001fca0000004100 */
[----:B-1---5:R-:W-:-:S05]  /*30b0*/  FFMA R18, R23, R15, R18 ;  /* 0x0000000f17127223 */ /* 0x022fca0000000012 */
[----:B------:R1:W-:Y:S01]  /*30c0*/  STS [R17], R18 ;  /* 0x0000001211007388 */ /* 0x0003e20000000800 */
[----:B------:R-:W-:Y:S05]  /*30d0*/  @!P0 BRA `(.L_x_71) ;  /* 0xfffffffc00d88947 */ /* 0x000fea000383ffff */
.L_x_70:
[----:B------:R-:W-:Y:S05]  /*30e0*/  BSYNC.RECONVERGENT B0 ;  /* 0x0000000000007941 */ /* 0x000fea0003800200 */
.L_x_69:
[----:B------:R-:W-:-:S05]  /*30f0*/  VIADD R12, R12, 0x1 ;  /* 0x000000010c0c7836 */ /* 0x000fca0000000000 */
[----:B------:R-:W-:-:S13]  /*3100*/  ISETP.GE.AND P0, PT, R12, R57, PT ;  /* 0x000000390c00720c */ /* 0x000fda0003f06270 */
[----:B------:R-:W-:Y:S05]  /*3110*/  @!P0 BRA `(.L_x_72) ;  /* 0xfffffffc00948947 */ /* 0x000fea000383ffff */
.L_x_68:
[----:B------:R-:W-:Y:S02]  /*3120*/  ISETP.NE.AND P0, PT, R54, RZ, PT ;  /* 0x000000ff3600720c */ /* 0x000fe40003f05270 */
[----:B------:R-:W-:-:S11]  /*3130*/  IADD3 R29, PT, PT, R29, 0x8, RZ ;  /* 0x000000081d1d7810 */ /* 0x000fd60007ffe0ff */
[----:B------:R2:W-:Y:S04]  /*3140*/  @!P0 STS [R33], R34 ;  /* 0x0000002221008388 */ /* 0x0005e80000000800 */
[----:B------:R2:W-:Y:S01]  /*3150*/  @!P0 STS [R16], R19 ;  /* 0x0000001310008388 */ /* 0x0005e20000000800 */
[----:B------:R-:W-:-:S13]  /*3160*/  ISETP.GE.AND P0, PT, R29, R52, PT ;  /* 0x000000341d00720c */ /* 0x000fda0003f06270 */
[----:B--2---:R-:W-:Y:S05]  /*3170*/  @!P0 BRA `(.L_x_73) ;  /* 0xffffffe800148947 */ /* 0x004fea000383ffff */
.L_x_19:
[----:B------:R-:W-:Y:S05]  /*3180*/  WARPSYNC.ALL ;  /* 0x0000000000007948 */ /* 0x000fea0003800000 */
[----:B------:R-:W-:Y:S06]  /*3190*/  BAR.SYNC.DEFER_BLOCKING 0x0 ;  /* 0x0000000000007b1d */ /* 0x000fec0000010000 */
[----:B------:R-:W-:Y:S05]  /*31a0*/  @P3 BRA `(.L_x_74) ;  /* 0xffffffdc003c3947 */ /* 0x000fea000383ffff */
.L_x_12:
[----:B------:R-:W-:-:S13]  /*31b0*/  ISETP.GE.AND P0, PT, R53, R52, PT ;  /* 0x000000343500720c */ /* 0x000fda0003f06270 */
[----:B------:R-:W-:Y:S05]  /*31c0*/  @P0 EXIT ;  /* 0x000000000000094d */ /* 0x000fea0003800000 */
[----:B------:R-:W2:Y:S01]  /*31d0*/  LDCU UR7, c[0x0][0x3c0] ;  /* 0x00007800ff0777ac */ /* 0x000ea20008000800 */
[----:B------:R-:W-:Y:S02]  /*31e0*/  LOP3.LUT R2, RZ, R54, RZ, 0x33, !PT ;  /* 0x00000036ff027212 */ /* 0x000fe400078e33ff */
[C---:B-1----:R-:W-:Y:S01]  /*31f0*/  LOP3.LUT R10, R54.reuse, 0x40, RZ, 0xfc, !PT ;  /* 0x00000040360a7812 */ /* 0x042fe200078efcff */
[----:B------:R-:W1:Y:S01]  /*3200*/  LDCU.64 UR4, c[0x0][0x3b0] ;  /* 0x00007600ff0477ac */ /* 0x000e620008000a00 */
[----:B------:R-:W-:Y:S01]  /*3210*/  LOP3.LUT R12, R54, 0x60, RZ, 0xfc, !PT ;  /* 0x00000060360c7812 */ /* 0x000fe200078efcff */
[----:B------:R-:W-:Y:S01]  /*3220*/  IMAD.IADD R11, R2, 0x1, R11 ;  /* 0x00000001020b7824 */ /* 0x000fe200078e020b */
[----:B------:R-:W3:Y:S04]  /*3230*/  LDCU UR12, c[0x0][0x3c4] ;  /* 0x00007880ff0c77ac */ /* 0x000ee80008000800 */
[----:B------:R-:W-:Y:S01]  /*3240*/  LOP3.LUT R20, R11, 0x60, RZ, 0xc0, !PT ;  /* 0x000000600b147812 */ /* 0x000fe200078ec0ff */
[----:B--2---:R-:W-:-:S02]  /*3250*/  USHF.R.S32.HI UR6, URZ, 0x1f, UR7 ;  /* 0x0000001fff067899 */ /* 0x004fc40008011407 */
[----:B------:R-:W-:Y:S01]  /*3260*/  IMAD R3, R3, UR7, RZ ;  /* 0x0000000703037c24 */ /* 0x000fe2000f8e02ff */
[----:B-1----:R-:W-:-:S03]  /*3270*/  UIADD3 UR4, UP0, UPT, UR4, 0x80, URZ ;  /* 0x0000008004047890 */ /* 0x002fc6000ff1e0ff */
[----:B0-----:R-:W-:Y:S01]  /*3280*/  IMAD R13, R62, UR6, R3 ;  /* 0x000000063e0d7c24 */ /* 0x001fe2000f8e0203 */
[----:B------:R-:W-:Y:S01]  /*3290*/  LOP3.LUT R3, R54, 0x20, RZ, 0xfc, !PT ;  /* 0x0000002036037812 */ /* 0x000fe200078efcff */
[----:B------:R-:W-:Y:S01]  /*32a0*/  IMAD.WIDE.U32 R62, R62, UR7, RZ ;  /* 0x000000073e3e7c25 */ /* 0x000fe2000f8e00ff */
[----:B------:R-:W-:-:S03]  /*32b0*/  UIADD3.X UR5, UPT, UPT, URZ, UR5, URZ, UP0, !UPT ;  /* 0x00000005ff057290 */ /* 0x000fc600087fe4ff */
[----:B---3--:R-:W-:-:S09]  /*32c0*/  IMAD.IADD R13, R63, 0x1, R13 ;  /* 0x000000013f0d7824 */ /* 0x008fd200078e020d */
.L_x_94:
[----:B0-----:R-:W0:Y:S01]  /*32d0*/  LDCU UR6, c[0x0][0x3c4] ;  /* 0x00007880ff0677ac */ /* 0x001e220008000800 */
[----:B------:R-:W-:Y:S01]  /*32e0*/  BSSY.RECONVERGENT B2, `(.L_x_75) ;  /* 0x00000b8000027945 */ /* 0x000fe20003800200 */
[----:B0-----:R-:W-:-:S13]  /*32f0*/  ISETP.GE.AND P0, PT, R54, UR6, PT ;  /* 0x0000000636007c0c */ /* 0x001fda000bf06270 */
[----:B-123--:R-:W-:Y:S05]  /*3300*/  @P0 BRA `(.L_x_76) ;  /* 0x0000000800d40947 */ /* 0x00efea0003800000 */
[----:B------:R-:W0:Y:S01]  /*3310*/  S2R R9, SR_CgaCtaId ;  /* 0x0000000000097919 */ /* 0x000e220000008800 */
[----:B------:R-:W-:Y:S01]  /*3320*/  MOV R2, 0x400 ;  /* 0x0000040000027802 */ /* 0x000fe20000000f00 */
[----:B------:R-:W-:Y:S01]  /*3330*/  BSSY.RECONVERGENT B3, `(.L_x_77) ;  /* 0x0000050000037945 */ /* 0x000fe20003800200 */
[----:B------:R-:W-:Y:S01]  /*3340*/  ISETP.NE.AND P0, PT, R20, 0x60, PT ;  /* 0x000000601400780c */ /* 0x000fe20003f05270 */
[----:B------:R-:W-:Y:S01]  /*3350*/  IMAD R15, R0, 0x20, R53 ;  /* 0x00000020000f7824 */ /* 0x000fe200078e0235 */
[----:B------:R-:W-:Y:S02]  /*3360*/  IADD3 R6, PT, PT, R2, 0x4480, RZ ;  /* 0x0000448002067810 */ /* 0x000fe40007ffe0ff */
[----:B------:R-:W-:Y:S02]  /*3370*/  MOV R14, R54 ;  /* 0x00000036000e7202 */ /* 0x000fe40000000f00 */
[----:B0-----:R-:W-:-:S05]  /*3380*/  LEA R6, R9, R6, 0x18 ;  /* 0x0000000609067211 */ /* 0x001fca00078ec0ff */
[----:B------:R-:W-:-:S06]  /*3390*/  IMAD R7, R53, 0x4, R6 ;  /* 0x0000000435077824 */ /* 0x000fcc00078e0206 */
[----:B------:R-:W0:Y:S01]  /*33a0*/  LDS R7, [R7] ;  /* 0x0000000007077984 */ /* 0x000e220000000800 */
[----:B------:R-:W-:Y:S05]  /*33b0*/  @!P0 BRA `(.L_x_78) ;  /* 0x00000004001c8947 */ /* 0x000fea0003800000 */
[----:B------:R-:W-:Y:S01]  /*33c0*/  VIADD R2, R2, 0x4500 ;  /* 0x0000450002027836 */ /* 0x000fe20000000000 */
[----:B------:R-:W-:Y:S04]  /*33d0*/  BSSY.RECONVERGENT B4, `(.L_x_79) ;  /* 0x0000010000047945 */ /* 0x000fe80003800200 */
[----:B------:R-:W-:-:S05]  /*33e0*/  LEA R2, R9, R2, 0x18 ;  /* 0x0000000209027211 */ /* 0x000fca00078ec0ff */
[----:B------:R-:W-:Y:S02]  /*33f0*/  IMAD R9, R53, 0x140, R2 ;  /* 0x0000014035097824 */ /* 0x000fe400078e0202 */
[----:B0-----:R-:W0:Y:S02]  /*3400*/  MUFU.RCP R2, R7 ;  /* 0x0000000700027308 */ /* 0x001e240000001000 */
[----:B------:R-:W-:-:S05]  /*3410*/  IMAD R16, R54, 0x4, R9 ;  /* 0x0000000436107824 */ /* 0x000fca00078e0209 */
[----:B------:R-:W1:Y:S01]  /*3420*/  LDS R6, [R16] ;  /* 0x0000000010067984 */ /* 0x000e620000000800 */
[----:B0-----:R-:W-:-:S04]  /*3430*/  FFMA R9, -R7, R2, 1 ;  /* 0x3f80000007097423 */ /* 0x001fc80000000102 */
[----:B------:R-:W-:Y:S01]  /*3440*/  FFMA R9, R2, R9, R2 ;  /* 0x0000000902097223 */ /* 0x000fe20000000002 */
[----:B-1----:R-:W0:Y:S03]  /*3450*/  FCHK P0, R6, R7 ;  /* 0x0000000706007302 */ /* 0x002e260000000000 */
[----:B------:R-:W-:-:S04]  /*3460*/  FFMA R2, R6, R9, RZ ;  /* 0x0000000906027223 */ /* 0x000fc800000000ff */
[----:B------:R-:W-:-:S04]  /*3470*/  FFMA R8, -R7, R2, R6 ;  /* 0x0000000207087223 */ /* 0x000fc80000000106 */
[----:B------:R-:W-:Y:S01]  /*3480*/  FFMA R2, R9, R8, R2 ;  /* 0x0000000809027223 */ /* 0x000fe20000000002 */
[----:B0-----:R-:W-:Y:S06]  /*3490*/  @!P0 BRA `(.L_x_80) ;  /* 0x00000000000c8947 */ /* 0x001fec0003800000 */
[----:B------:R-:W-:-:S07]  /*34a0*/  MOV R18, 0x34c0 ;  /* 0x000034c000127802 */ /* 0x000fce0000000f00 */
[----:B------:R-:W-:Y:S05]  /*34b0*/  CALL.REL.NOINC `($__internal_0_$__cuda_sm3x_div_rn_noftz_f32_slowpath) ;  /* 0x0000000c00907944 */ /* 0x000fea0003c00000 */
[----:B------:R-:W-:-:S07]  /*34c0*/  MOV R2, R6 ;  /* 0x0000000600027202 */ /* 0x000fce0000000f00 */
.L_x_80:
[----:B------:R-:W-:Y:S05]  /*34d0*/  BSYNC.RECONVERGENT B4 ;  /* 0x0000000000047941 */ /* 0x000fea0003800200 */
.L_x_79:
[----:B------:R-:W0:Y:S01]  /*34e0*/  LDCU UR6, c[0x0][0x3c4] ;  /* 0x00007880ff0677ac */ /* 0x000e220008000800 */
[----:B------:R-:W-:Y:S01]  /*34f0*/  IMAD.MOV.U32 R8, RZ, RZ, R60 ;  /* 0x000000ffff087224 */ /* 0x000fe200078e003c */
[----:B------:R-:W-:Y:S01]  /*3500*/  F2FP.F16.F32.PACK_AB R2, RZ, R2 ;  /* 0x00000002ff02723e */ /* 0x000fe200000000ff */
[----:B------:R-:W-:Y:S01]  /*3510*/  IMAD.MOV.U32 R9, RZ, RZ, R5 ;  /* 0x000000ffff097224 */ /* 0x000fe200078e0005 */
[----:B------:R-:W1:Y:S01]  /*3520*/  LDCU.64 UR10, c[0x0][0x3b0] ;  /* 0x00007600ff0a77ac */ /* 0x000e620008000a00 */
[----:B------:R-:W-:Y:S02]  /*3530*/  IMAD.MOV.U32 R14, RZ, RZ, R3 ;  /* 0x000000ffff0e7224 */ /* 0x000fe400078e0003 */
[----:B0-----:R-:W-:-:S04]  /*3540*/  IMAD.WIDE.U32 R8, R15, UR6, R8 ;  /* 0x000000060f087c25 */ /* 0x001fc8000f8e0008 */
[----:B------:R-:W-:Y:S01]  /*3550*/  IMAD R6, R15, R4, R9 ;  /* 0x000000040f067224 */ /* 0x000fe200078e0209 */
[----:B------:R-:W-:-:S04]  /*3560*/  IADD3 R9, P0, PT, R54, R8, RZ ;  /* 0x0000000836097210 */ /* 0x000fc80007f1e0ff */
[----:B------:R-:W-:Y:S02]  /*3570*/  IADD3.X R6, PT, PT, RZ, R6, RZ, P0, !PT ;  /* 0x00000006ff067210 */ /* 0x000fe400007fe4ff */
[----:B-1----:R-:W-:-:S04]  /*3580*/  LEA R8, P0, R9, UR10, 0x1 ;  /* 0x0000000a09087c11 */ /* 0x002fc8000f8008ff */
[----:B------:R-:W-:Y:S02]  /*3590*/  LEA.HI.X R9, R9, UR11, R6, 0x1, P0 ;  /* 0x0000000b09097c11 */ /* 0x000fe400080f0c06 */
[----:B------:R-:W-:-:S03]  /*35a0*/  ISETP.NE.AND P0, PT, R20, RZ, PT ;  /* 0x000000ff1400720c */ /* 0x000fc60003f05270 */
[----:B------:R1:W-:Y:S10]  /*35b0*/  STG.E.U16 desc[UR8][R8.64], R2 ;  /* 0x0000000208007986 */ /* 0x0003f4000c101508 */
[----:B------:R-:W-:Y:S05]  /*35c0*/  @!P0 BRA `(.L_x_78) ;  /* 0x0000000000988947 */ /* 0x000fea0003800000 */
[----:B------:R-:W0:Y:S01]  /*35d0*/  LDS R14, [R16+0x80] ;  /* 0x00008000100e7984 */ /* 0x000e220000000800 */
[----:B-1----:R-:W1:Y:S01]  /*35e0*/  MUFU.RCP R2, R7 ;  /* 0x0000000700027308 */ /* 0x002e620000001000 */
[----:B------:R-:W-:Y:S01]  /*35f0*/  BSSY.RECONVERGENT B4, `(.L_x_81) ;  /* 0x000000d000047945 */ /* 0x000fe20003800200 */
[----:B------:R-:W-:Y:S01]  /*3600*/  ISETP.NE.AND P2, PT, R20, 0x20, PT ;  /* 0x000000201400780c */ /* 0x000fe20003f45270 */
[----:B-1----:R-:W-:-:S04]  /*3610*/  FFMA R17, -R7, R2, 1 ;  /* 0x3f80000007117423 */ /* 0x002fc80000000102 */
[----:B------:R-:W-:Y:S01]  /*3620*/  FFMA R2, R2, R17, R2 ;  /* 0x0000001102027223 */ /* 0x000fe20000000002 */
[----:B0-----:R-:W0:Y:S03]  /*3630*/  FCHK P0, R14, R7 ;  /* 0x000000070e007302 */ /* 0x001e260000000000 */
[----:B------:R-:W-:-:S04]  /*3640*/  FFMA R6, R2, R14, RZ ;  /* 0x0000000e02067223 */ /* 0x000fc800000000ff */
[----:B------:R-:W-:-:S04]  /*3650*/  FFMA R17, -R7, R6, R14 ;  /* 0x0000000607117223 */ /* 0x000fc8000000010e */
[----:B------:R-:W-:Y:S01]  /*3660*/  FFMA R2, R2, R17, R6 ;  /* 0x0000001102027223 */ /* 0x000fe20000000006 */
[----:B0-----:R-:W-:Y:S06]  /*3670*/  @!P0 BRA `(.L_x_82) ;  /* 0x0000000000108947 */ /* 0x001fec0003800000 */
[----:B------:R-:W-:Y:S01]  /*3680*/  IMAD.MOV.U32 R6, RZ, RZ, R14 ;  /* 0x000000ffff067224 */ /* 0x000fe200078e000e */
[----:B------:R-:W-:-:S07]  /*3690*/  MOV R18, 0x36b0 ;  /* 0x000036b000127802 */ /* 0x000fce0000000f00 */
[----:B------:R-:W-:Y:S05]  /*36a0*/  CALL.REL.NOINC `($__internal_0_$__cuda_sm3x_div_rn_noftz_f32_slowpath) ;  /* 0x0000000c00147944 */ /* 0x000fea0003c00000 */
[----:B------:R-:W-:-:S07]  /*36b0*/  MOV R2, R6 ;  /* 0x0000000600027202 */ /* 0x000fce0000000f00 */
.L_x_82:
[----:B------:R-:W-:Y:S05]  /*36c0*/  BSYNC.RECONVERGENT B4 ;  /* 0x0000000000047941 */ /* 0x000fea0003800200 */
.L_x_81:
[----:B------:R-:W-:Y:S01]  /*36d0*/  F2FP.F16.F32.PACK_AB R2, RZ, R2 ;  /* 0x00000002ff02723e */ /* 0x000fe200000000ff */
[----:B------:R-:W-:-:S04]  /*36e0*/  IMAD.MOV.U32 R14, RZ, RZ, R10 ;  /* 0x000000ffff0e7224 */ /* 0x000fc800078e000a */
[----:B------:R2:W-:Y:S01]  /*36f0*/  STG.E.U16 desc[UR8][R8.64+0x40], R2 ;  /* 0x0000400208007986 */ /* 0x0005e2000c101508 */
[----:B------:R-:W-:Y:S05]  /*3700*/  @!P2 BRA `(.L_x_78) ;  /* 0x000000000048a947 */ /* 0x000fea0003800000 */
[----:B------:R-:W0:Y:S01]  /*3710*/  LDS R16, [R16+0x100] ;  /* 0x0001000010107984 */ /* 0x000e220000000800 */
[----:B--2---:R-:W1:Y:S01]  /*3720*/  MUFU.RCP R2, R7 ;  /* 0x0000000700027308 */ /* 0x004e620000001000 */
[----:B------:R-:W-:Y:S01]  /*3730*/  BSSY.RECONVERGENT B4, `(.L_x_83) ;  /* 0x000000c000047945 */ /* 0x000fe20003800200 */
[----:B-1----:R-:W-:-:S04]  /*3740*/  FFMA R17, -R7, R2, 1 ;  /* 0x3f80000007117423 */ /* 0x002fc80000000102 */
[----:B------:R-:W-:Y:S02]  /*3750*/  FFMA R2, R2, R17, R2 ;  /* 0x0000001102027223 */ /* 0x000fe40000000002 */
[----:B0-----:R-:W0:Y:S02]  /*3760*/  FCHK P0, R16, R7 ;  /* 0x0000000710007302 */ /* 0x001e240000000000 */
        /* <DEDUP_REMOVED lines=8> */
.L_x_84:
[----:B------:R-:W-:Y:S05]  /*37f0*/  BSYNC.RECONVERGENT B4 ;  /* 0x0000000000047941 */ /* 0x000fea0003800200 */
.L_x_83:
[----:B------:R-:W-:Y:S01]  /*3800*/  F2FP.F16.F32.PACK_AB R2, RZ, R2 ;  /* 0x00000002ff02723e */ /* 0x000fe200000000ff */
[----:B------:R-:W-:-:S04]  /*3810*/  IMAD.MOV.U32 R14, RZ, RZ, R12 ;  /* 0x000000ffff0e7224 */ /* 0x000fc800078e000c */
[----:B------:R3:W-:Y:S03]  /*3820*/  STG.E.U16 desc[UR8][R8.64+0x80], R2 ;  /* 0x0000800208007986 */ /* 0x0007e6000c101508 */
.L_x_78:
[----:B------:R-:W-:Y:S05]  /*3830*/  BSYNC.RECONVERGENT B3 ;  /* 0x0000000000037941 */ /* 0x000fea0003800200 */
.L_x_77:
[----:B------:R-:W-:-:S13]  /*3840*/  ISETP.GE.U32.AND P0, PT, R11, 0x60, PT ;  /* 0x000000600b00780c */ /* 0x000fda0003f06070 */
[----:B------:R-:W-:Y:S05]  /*3850*/  @!P0 BRA `(.L_x_76) ;  /* 0x0000000400808947 */ /* 0x000fea0003800000 */
[----:B------:R-:W4:Y:S01]  /*3860*/  S2UR UR7, SR_CgaCtaId ;  /* 0x00000000000779c3 */ /* 0x000f220000008800 */
[----:B------:R-:W5:Y:S01]  /*3870*/  LDCU UR10, c[0x0][0x3c4] ;  /* 0x00007880ff0a77ac */ /* 0x000f620008000800 */
[----:B-123--:R-:W-:Y:S02]  /*3880*/  IADD3 R9, P0, PT, R15, R62, RZ ;  /* 0x0000003e0f097210 */ /* 0x00efe40007f1e0ff */
[----:B------:R-:W-:Y:S01]  /*3890*/  MOV R15, RZ ;  /* 0x000000ff000f7202 */ /* 0x000fe20000000f00 */
[----:B------:R-:W-:Y:S02]  /*38a0*/  UMOV UR6, 0x400 ;  /* 0x0000040000067882 */ /* 0x000fe40000000000 */
[----:B------:R-:W-:Y:S01]  /*38b0*/  UIADD3 UR6, UPT, UPT, UR6, 0x4500, URZ ;  /* 0x0000450006067890 */ /* 0x000fe2000fffe0ff */
[----:B------:R-:W-:Y:S02]  /*38c0*/  IMAD.X R2, RZ, RZ, R13, P0 ;  /* 0x000000ffff027224 */ /* 0x000fe400000e060d */
[----:B------:R-:W-:-:S02]  /*38d0*/  IMAD R17, R4, R9, RZ ;  /* 0x0000000904117224 */ /* 0x000fc400078e02ff */
[----:B-----5:R-:W-:-:S04]  /*38e0*/  IMAD.WIDE.U32 R8, R9, UR10, R14 ;  /* 0x0000000a09087c25 */ /* 0x020fc8000f8e000e */
[----:B------:R-:W-:Y:S01]  /*38f0*/  IMAD R15, R53, 0x50, R14 ;  /* 0x00000050350f7824 */ /* 0x000fe200078e020e */
[----:B----4-:R-:W-:Y:S01]  /*3900*/  ULEA UR6, UR7, UR6, 0x18 ;  /* 0x0000000607067291 */ /* 0x010fe2000f8ec0ff */
[----:B------:R-:W-:Y:S01]  /*3910*/  IMAD R17, R2, UR10, R17 ;  /* 0x0000000a02117c24 */ /* 0x000fe2000f8e0211 */
[----:B------:R-:W-:-:S03]  /*3920*/  LEA R16, P0, R8, UR4, 0x1 ;  /* 0x0000000408107c11 */ /* 0x000fc6000f8008ff */
[----:B------:R-:W-:Y:S01]  /*3930*/  IMAD.IADD R17, R9, 0x1, R17 ;  /* 0x0000000109117824 */ /* 0x000fe200078e0211 */
[----:B------:R-:W-:-:S04]  /*3940*/  LEA R15, R15, UR6, 0x2 ;  /* 0x000000060f0f7c11 */ /* 0x000fc8000f8e10ff */
[----:B------:R-:W-:Y:S01]  /*3950*/  LEA.HI.X R17, R8, UR5, R17, 0x1, P0 ;  /* 0x0000000508117c11 */ /* 0x000fe200080f0c11 */
[----:B------:R-:W-:-:S07]  /*3960*/  VIADD R15, R15, 0x100 ;  /* 0x000001000f0f7836 */ /* 0x000fce0000000000 */
.L_x_93:
[----:B------:R-:W1:Y:S01]  /*3970*/  LDS R18, [R15+-0x100] ;  /* 0xffff00000f127984 */ /* 0x000e620000000800 */
[----:B0-----:R-:W0:Y:S01]  /*3980*/  MUFU.RCP R2, R7 ;  /* 0x0000000700027308 */ /* 0x001e220000001000 */
[----:B------:R-:W-:Y:S01]  /*3990*/  BSSY.RECONVERGENT B3, `(.L_x_85) ;  /* 0x000000e000037945 */ /* 0x000fe20003800200 */
[----:B------:R-:W-:Y:S01]  /*39a0*/  MOV R8, R16 ;  /* 0x0000001000087202 */ /* 0x000fe20000000f00 */
[----:B0-----:R-:W-:-:S04]  /*39b0*/  FFMA R9, -R7, R2, 1 ;  /* 0x3f80000007097423 */ /* 0x001fc80000000102 */
[----:B------:R-:W-:Y:S01]  /*39c0*/  FFMA R2, R2, R9, R2 ;  /* 0x0000000902027223 */ /* 0x000fe20000000002 */
[----:B-1----:R-:W0:Y:S03]  /*39d0*/  FCHK P0, R18, R7 ;  /* 0x0000000712007302 */ /* 0x002e260000000000 */
[----:B------:R-:W-:-:S04]  /*39e0*/  FFMA R6, R2, R18, RZ ;  /* 0x0000001202067223 */ /* 0x000fc800000000ff */
[----:B------:R-:W-:-:S04]  /*39f0*/  FFMA R9, -R7, R6, R18 ;  /* 0x0000000607097223 */ /* 0x000fc80000000112 */
[----:B------:R-:W-:Y:S01]  /*3a00*/  FFMA R2, R2, R9, R6 ;  /* 0x0000000902027223 */ /* 0x000fe20000000006 */
[----:B------:R-:W-:Y:S01]  /*3a10*/  IMAD.MOV.U32 R9, RZ, RZ, R17 ;  /* 0x000000ffff097224 */ /* 0x000fe200078e0011 */
[----:B0-----:R-:W-:Y:S06]  /*3a20*/  @!P0 BRA `(.L_x_86) ;  /* 0x0000000000108947 */ /* 0x001fec0003800000 */
[----:B------:R-:W-:Y:S01]  /*3a30*/  IMAD.MOV.U32 R6, RZ, RZ, R18 ;  /* 0x000000ffff067224 */ /* 0x000fe200078e0012 */
[----:B------:R-:W-:-:S07]  /*3a40*/  MOV R18, 0x3a60 ;  /* 0x00003a6000127802 */ /* 0x000fce0000000f00 */
[----:B------:R-:W-:Y:S05]  /*3a50*/  CALL.REL.NOINC `($__internal_0_$__cuda_sm3x_div_rn_noftz_f32_slowpath) ;  /* 0x0000000800287944 */ /* 0x000fea0003c00000 */
[----:B------:R-:W-:-:S07]  /*3a60*/  MOV R2, R6 ;  /* 0x0000000600027202 */ /* 0x000fce0000000f00 */
.L_x_86:
[----:B------:R-:W-:Y:S05]  /*3a70*/  BSYNC.RECONVERGENT B3 ;  /* 0x0000000000037941 */ /* 0x000fea0003800200 */
.L_x_85:
[----:B------:R-:W0:Y:S01]  /*3a80*/  LDS R16, [R15+-0x80] ;  /* 0xffff80000f107984 */ /* 0x000e220000000800 */
[----:B------:R-:W1:Y:S01]  /*3a90*/  MUFU.RCP R6, R7 ;  /* 0x0000000700067308 */ /* 0x000e620000001000 */
[----:B------:R-:W-:Y:S01]  /*3aa0*/  F2FP.F16.F32.PACK_AB R2, RZ, R2 ;  /* 0x00000002ff02723e */ /* 0x000fe200000000ff */
[----:B------:R-:W-:Y:S03]  /*3ab0*/  BSSY.RECONVERGENT B3, `(.L_x_87) ;  /* 0x000000e000037945 */ /* 0x000fe60003800200 */
[----:B------:R-:W-:-:S05]  /*3ac0*/  PRMT R18, R2, 0x7610, R18 ;  /* 0x0000761002127816 */ /* 0x000fca0000000012 */
[----:B------:R2:W-:Y:S01]  /*3ad0*/  STG.E.U16 desc[UR8][R8.64+-0x80], R18 ;  /* 0xffff801208007986 */ /* 0x0005e2000c101508 */
[----:B-1----:R-:W-:-:S04]  /*3ae0*/  FFMA R17, -R7, R6, 1 ;  /* 0x3f80000007117423 */ /* 0x002fc80000000106 */
[----:B------:R-:W-:Y:S01]  /*3af0*/  FFMA R2, R6, R17, R6 ;  /* 0x0000001106027223 */ /* 0x000fe20000000006 */
[----:B0-----:R-:W0:Y:S03]  /*3b00*/  FCHK P0, R16, R7 ;  /* 0x0000000710007302 */ /* 0x001e260000000000 */
[----:B------:R-:W-:-:S04]  /*3b10*/  FFMA R6, R2, R16, RZ ;  /* 0x0000001002067223 */ /* 0x000fc800000000ff */
[----:B------:R-:W-:-:S04]  /*3b20*/  FFMA R17, -R7, R6, R16 ;  /* 0x0000000607117223 */ /* 0x000fc80000000110 */
[----:B------:R-:W-:Y:S01]  /*3b30*/  FFMA R2, R2, R17, R6 ;  /* 0x0000001102027223 */ /* 0x000fe20000000006 */
[----:B0-2---:R-:W-:Y:S06]  /*3b40*/  @!P0 BRA `(.L_x_88) ;  /* 0x0000000000108947 */ /* 0x005fec0003800000 */
[----:B------:R-:W-:Y:S01]  /*3b50*/  IMAD.MOV.U32 R6, RZ, RZ, R16 ;  /* 0x000000ffff067224 */ /* 0x000fe200078e0010 */
[----:B------:R-:W-:-:S07]  /*3b60*/  MOV R18, 0x3b80 ;  /* 0x00003b8000127802 */ /* 0x000fce0000000f00 */
[----:B------:R-:W-:Y:S05]  /*3b70*/  CALL.REL.NOINC `($__internal_0_$__cuda_sm3x_div_rn_noftz_f32_slowpath) ;  /* 0x0000000400e07944 */ /* 0x000fea0003c00000 */
[----:B------:R-:W-:-:S07]  /*3b80*/  IMAD.MOV.U32 R2, RZ, RZ, R6 ;  /* 0x000000ffff027224 */ /* 0x000fce00078e0006 */
.L_x_88:
[----:B------:R-:W-:Y:S05]  /*3b90*/  BSYNC.RECONVERGENT B3 ;  /* 0x0000000000037941 */ /* 0x000fea0003800200 */
.L_x_87:
[----:B------:R-:W0:Y:S01]  /*3ba0*/  LDS R16, [R15] ;  /* 0x000000000f107984 */ /* 0x000e220000000800 */
        /* <DEDUP_REMOVED lines=12> */
[----:B------:R-:W-:Y:S02]  /*3c70*/  MOV R6, R16 ;  /* 0x0000001000067202 */ /* 0x000fe40000000f00 */
[----:B------:R-:W-:-:S07]  /*3c80*/  MOV R18, 0x3ca0 ;  /* 0x00003ca000127802 */ /* 0x000fce0000000f00 */
[----:B------:R-:W-:Y:S05]  /*3c90*/  CALL.REL.NOINC `($__internal_0_$__cuda_sm3x_div_rn_noftz_f32_slowpath) ;  /* 0x0000000400987944 */ /* 0x000fea0003c00000 */
[----:B------:R-:W-:-:S07]  /*3ca0*/  IMAD.MOV.U32 R2, RZ, RZ, R6 ;  /* 0x000000ffff027224 */ /* 0x000fce00078e0006 */
.L_x_90:
[----:B------:R-:W-:Y:S05]  /*3cb0*/  BSYNC.RECONVERGENT B3 ;  /* 0x0000000000037941 */ /* 0x000fea0003800200 */
.L_x_89:
[----:B------:R-:W0:Y:S01]  /*3cc0*/  LDS R16, [R15+0x80] ;  /* 0x000080000f107984 */ /* 0x000e220000000800 */
        /* <DEDUP_REMOVED lines=15> */
[----:B------:R-:W-:-:S07]  /*3dc0*/  MOV R2, R6 ;  /* 0x0000000600027202 */ /* 0x000fce0000000f00 */
.L_x_92:
[----:B------:R-:W-:Y:S05]  /*3dd0*/  BSYNC.RECONVERGENT B3 ;  /* 0x0000000000037941 */ /* 0x000fea0003800200 */
.L_x_91:
[----:B------:R-:W-:Y:S01]  /*3de0*/  F2FP.F16.F32.PACK_AB R2, RZ, R2 ;  /* 0x00000002ff02723e */ /* 0x000fe200000000ff */
[----:B------:R-:W-:Y:S01]  /*3df0*/  VIADD R14, R14, 0x80 ;  /* 0x000000800e0e7836 */ /* 0x000fe20000000000 */
[----:B------:R-:W-:Y:S02]  /*3e00*/  IADD3 R16, P1, PT, R8, 0x100, RZ ;  /* 0x0000010008107810 */ /* 0x000fe40007f3e0ff */
[----:B------:R-:W-:Y:S01]  /*3e10*/  IADD3 R15, PT, PT, R15, 0x200, RZ ;  /* 0x000002000f0f7810 */ /* 0x000fe20007ffe0ff */
[----:B------:R4:W-:Y:S01]  /*3e20*/  STG.E.U16 desc[UR8][R8.64+0x40], R2 ;  /* 0x0000400208007986 */ /* 0x0009e2000c101508 */
[----:B------:R-:W-:Y:S01]  /*3e30*/  ISETP.GE.AND P0, PT, R14, UR12, PT ;  /* 0x0000000c0e007c0c */ /* 0x000fe2000bf06270 */
[----:B------:R-:W-:-:S12]  /*3e40*/  IMAD.X R17, RZ, RZ, R9, P1 ;  /* 0x000000ffff117224 */ /* 0x000fd800008e0609 */
[----:B----4-:R-:W-:Y:S05]  /*3e50*/  @!P0 BRA `(.L_x_93) ;  /* 0xfffffff800c48947 */ /* 0x010fea000383ffff */
.L_x_76:
[----:B------:R-:W-:Y:S05]  /*3e60*/  BSYNC.RECONVERGENT B2 ;  /* 0x0000000000027941 */ /* 0x000fea0003800200 */
.L_x_75:
[----:B------:R-:W-:-:S05]  /*3e70*/  VIADD R53, R53, 0x8 ;  /* 0x0000000835357836 */ /* 0x000fca0000000000 */
[----:B------:R-:W-:-:S13]  /*3e80*/  ISETP.GE.AND P0, PT, R53, R52, PT ;  /* 0x000000343500720c */ /* 0x000fda0003f06270 */
[----:B------:R-:W-:Y:S05]  /*3e90*/  @!P0 BRA `(.L_x_94) ;  /* 0xfffffff4000c8947 */ /* 0x000fea000383ffff */
[----:B------:R-:W-:Y:S05]  /*3ea0*/  EXIT ;  /* 0x000000000000794d */ /* 0x000fea0003800000 */
.L_x_32:
[----:B------:R-:W-:Y:S01]  /*3eb0*/  BSSY B0, `(.L_x_95) ;  /* 0x0000008000007945 */ /* 0x000fe20003800000 */
[----:B-----5:R-:W-:Y:S01]  /*3ec0*/  IMAD.MOV.U32 R16, RZ, RZ, R14 ;  /* 0x000000ffff107224 */ /* 0x020fe200078e000e */
[----:B------:R-:W-:Y:S01]  /*3ed0*/  MOV R14, R11 ;  /* 0x0000000b000e7202 */ /* 0x000fe20000000f00 */
[----:B------:R-:W-:Y:S02]  /*3ee0*/  IMAD.MOV.U32 R15, RZ, RZ, 0x1f ;  /* 0x0000001fff0f7424 */ /* 0x000fe400078e00ff */
[----:B0-----:R-:W-:-:S07]  /*3ef0*/  IMAD.MOV.U32 R13, RZ, RZ, -0x1 ;  /* 0xffffffffff0d7424 */ /* 0x001fce00078e00ff */
[----:B-1----:R-:W-:Y:S05]  /*3f00*/  WARPSYNC.COLLECTIVE R13, `(.L_x_96) ;  /* 0x000000000d087348 */ /* 0x002fea0003c00000 */
[----:B------:R0:W2:Y:S02]  /*3f10*/  SHFL.IDX P5, R13, R16, R14, R15 ;  /* 0x0000000e100d7389 */ /* 0x0000a400000a000f */
[----:B012---:R-:W-:Y:S05]  /*3f20*/  ENDCOLLECTIVE ;  /* 0x000000000000791b */ /* 0x007fea0003800000 */
.L_x_96:
[----:B------:R-:W-:Y:S05]  /*3f30*/  BSYNC B0 ;  /* 0x0000000000007941 */ /* 0x000fea0003800000 */
.L_x_95:
[----:B------:R-:W-:Y:S05]  /*3f40*/  BRA `(.L_x_97) ;  /* 0xffffffdc00e47947 */ /* 0x000fea000383ffff */
.L_x_36:
[----:B------:R-:W-:Y:S01]  /*3f50*/  BSSY B0, `(.L_x_98) ;  /* 0x0000007000007945 */ /* 0x000fe20003800000 */
[----:B------:R-:W-:Y:S01]  /*3f60*/  MOV R16, R13 ;  /* 0x0000000d00107202 */ /* 0x000fe20000000f00 */
[----:B------:R-:W-:Y:S02]  /*3f70*/  IMAD.MOV.U32 R15, RZ, RZ, 0x1f ;  /* 0x0000001fff0f7424 */ /* 0x000fe400078e00ff */
[----:B------:R-:W-:-:S07]  /*3f80*/  IMAD.MOV.U32 R13, RZ, RZ, -0x1 ;  /* 0xffffffffff0d7424 */ /* 0x000fce00078e00ff */
[----:B01----:R-:W-:Y:S05]  /*3f90*/  WARPSYNC.COLLECTIVE R13, `(.L_x_99) ;  /* 0x000000000d087348 */ /* 0x003fea0003c00000 */
[----:B------:R2:W3:Y:S02]  /*3fa0*/  SHFL.IDX P5, R13, R16, R14, R15 ;  /* 0x0000000e100d7389 */ /* 0x0004e400000a000f */
[----:B0123--:R-:W-:Y:S05]  /*3fb0*/  ENDCOLLECTIVE ;  /* 0x000000000000791b */ /* 0x00ffea0003800000 */
.L_x_99:
[----:B------:R-:W-:Y:S05]  /*3fc0*/  BSYNC B0 ;  /* 0x0000000000007941 */ /* 0x000fea0003800000 */
.L_x_98:
[----:B------:R-:W-:Y:S05]  /*3fd0*/  BRA `(.L_x_100) ;  /* 0xffffffdc00f47947 */ /* 0x000fea000383ffff */
.L_x_40:
[----:B------:R-:W-:Y:S01]  /*3fe0*/  BSSY B0, `(.L_x_101) ;  /* 0x0000007000007945 */ /* 0x000fe20003800000 */
[----:B-----5:R-:W-:Y:S01]  /*3ff0*/  MOV R16, R13 ;  /* 0x0000000d00107202 */ /* 0x020fe20000000f00 */
[----:B------:R-:W-:Y:S02]  /*4000*/  IMAD.MOV.U32 R15, RZ, RZ, 0x1f ;  /* 0x0000001fff0f7424 */ /* 0x000fe400078e00ff */
[----:B------:R-:W-:-:S07]  /*4010*/  IMAD.MOV.U32 R13, RZ, RZ, -0x1 ;  /* 0xffffffffff0d7424 */ /* 0x000fce00078e00ff */
[----:B01-3--:R-:W-:Y:S05]  /*4020*/  WARPSYNC.COLLECTIVE R13, `(.L_x_102) ;  /* 0x000000000d087348 */ /* 0x00bfea0003c00000 */
[----:B------:R2:W4:Y:S02]  /*4030*/  SHFL.IDX P5, R13, R16, R14, R15 ;  /* 0x0000000e100d7389 */ /* 0x00052400000a000f */
[----:B01234-:R-:W-:Y:S05]  /*4040*/  ENDCOLLECTIVE ;  /* 0x000000000000791b */ /* 0x01ffea0003800000 */
.L_x_102:
[----:B------:R-:W-:Y:S05]  /*4050*/  BSYNC B0 ;  /* 0x0000000000007941 */ /* 0x000fea0003800000 */
.L_x_101:
[----:B------:R-:W-:Y:S05]  /*4060*/  BRA `(.L_x_103) ;  /* 0xffffffe000007947 */ /* 0x000fea000383ffff */
.L_x_44:
[----:B------:R-:W-:Y:S01]  /*4070*/  BSSY B0, `(.L_x_104) ;  /* 0x0000007000007945 */ /* 0x000fe20003800000 */
[----:B-----5:R-:W-:Y:S01]  /*4080*/  MOV R16, R13 ;  /* 0x0000000d00107202 */ /* 0x020fe20000000f00 */
[----:B------:R-:W-:Y:S02]  /*4090*/  IMAD.MOV.U32 R15, RZ, RZ, 0x1f ;  /* 0x0000001fff0f7424 */ /* 0x000fe400078e00ff */
[----:B------:R-:W-:-:S07]  /*40a0*/  IMAD.MOV.U32 R13, RZ, RZ, -0x1 ;  /* 0xffffffffff0d7424 */ /* 0x000fce00078e00ff */
[----:B01-34-:R-:W-:Y:S05]  /*40b0*/  WARPSYNC.COLLECTIVE R13, `(.L_x_105) ;  /* 0x000000000d087348 */ /* 0x01bfea0003c00000 */
[----:B------:R2:W0:Y:S02]  /*40c0*/  SHFL.IDX P5, R13, R16, R14, R15 ;  /* 0x0000000e100d7389 */ /* 0x00042400000a000f */
[----:B01234-:R-:W-:Y:S05]  /*40d0*/  ENDCOLLECTIVE ;  /* 0x000000000000791b */ /* 0x01ffea0003800000 */
.L_x_105:
[----:B------:R-:W-:Y:S05]  /*40e0*/  BSYNC B0 ;  /* 0x0000000000007941 */ /* 0x000fea0003800000 */
.L_x_104:
[----:B------:R-:W-:Y:S05]  /*40f0*/  BRA `(.L_x_106) ;  /* 0xffffffe0000c7947 */ /* 0x000fea000383ffff */
.L_x_49:
[----:B------:R-:W-:Y:S01]  /*4100*/  BSSY B0, `(.L_x_107) ;  /* 0x0000008000007945 */ /* 0x000fe20003800000 */
[----:B-----5:R-:W-:Y:S01]  /*4110*/  MOV R16, R13 ;  /* 0x0000000d00107202 */ /* 0x020fe20000000f00 */
[----:B--2---:R-:W-:Y:S01]  /*4120*/  IMAD.MOV.U32 R14, RZ, RZ, R12 ;  /* 0x000000ffff0e7224 */ /* 0x004fe200078e000c */
[----:B------:R-:W-:Y:S01]  /*4130*/  MOV R13, 0xffffffff ;  /* 0xffffffff000d7802 */ /* 0x000fe20000000f00 */
[----:B------:R-:W-:-:S07]  /*4140*/  IMAD.MOV.U32 R15, RZ, RZ, 0x1f ;  /* 0x0000001fff0f7424 */ /* 0x000fce00078e00ff */
[----:B0-----:R-:W-:Y:S05]  /*4150*/  WARPSYNC.COLLECTIVE R13, `(.L_x_108) ;  /* 0x000000000d087348 */ /* 0x001fea0003c00000 */
[----:B------:R1:W2:Y:S02]  /*4160*/  SHFL.IDX P5, R13, R16, R14, R15 ;  /* 0x0000000e100d7389 */ /* 0x0002a400000a000f */
[----:B012---:R-:W-:Y:S05]  /*4170*/  ENDCOLLECTIVE ;  /* 0x000000000000791b */ /* 0x007fea0003800000 */
.L_x_108:
[----:B------:R-:W-:Y:S05]  /*4180*/  BSYNC B0 ;  /* 0x0000000000007941 */ /* 0x000fea0003800000 */
.L_x_107:
[----:B------:R-:W-:Y:S01]  /*4190*/  IMAD.MOV.U32 R14, RZ, RZ, R13 ;  /* 0x000000ffff0e7224 */ /* 0x000fe200078e000d */
[----:B------:R-:W-:Y:S06]  /*41a0*/  BRA `(.L_x_109) ;  /* 0xffffffe0002c7947 */ /* 0x000fec000383ffff */
.L_x_53:
[----:B------:R-:W-:Y:S01]  /*41b0*/  BSSY B0, `(.L_x_110) ;  /* 0x0000007000007945 */ /* 0x000fe20003800000 */
[----:B-----5:R-:W-:Y:S01]  /*41c0*/  IMAD.MOV.U32 R16, RZ, RZ, R13 ;  /* 0x000000ffff107224 */ /* 0x020fe200078e000d */
[----:B------:R-:W-:Y:S01]  /*41d0*/  MOV R15, 0x1f ;  /* 0x0000001f000f7802 */ /* 0x000fe20000000f00 */
[----:B------:R-:W-:-:S07]  /*41e0*/  IMAD.MOV.U32 R13, RZ, RZ, -0x1 ;  /* 0xffffffffff0d7424 */ /* 0x000fce00078e00ff */
[----:B01----:R-:W-:Y:S05]  /*41f0*/  WARPSYNC.COLLECTIVE R13, `(.L_x_111) ;  /* 0x000000000d087348 */ /* 0x003fea0003c00000 */
[----:B------:R2:W3:Y:S02]  /*4200*/  SHFL.IDX P5, R13, R16, R14, R15 ;  /* 0x0000000e100d7389 */ /* 0x0004e400000a000f */
[----:B0123--:R-:W-:Y:S05]  /*4210*/  ENDCOLLECTIVE ;  /* 0x000000000000791b */ /* 0x00ffea0003800000 */
.L_x_111:
[----:B------:R-:W-:Y:S05]  /*4220*/  BSYNC B0 ;  /* 0x0000000000007941 */ /* 0x000fea0003800000 */
.L_x_110:
[----:B------:R-:W-:Y:S01]  /*4230*/  IMAD.MOV.U32 R14, RZ, RZ, R13 ;  /* 0x000000ffff0e7224 */ /* 0x000fe200078e000d */
[----:B------:R-:W-:Y:S06]  /*4240*/  BRA `(.L_x_112) ;  /* 0xffffffe0003c7947 */ /* 0x000fec000383ffff */
.L_x_56:
[----:B------:R-:W-:Y:S01]  /*4250*/  BSSY B0, `(.L_x_113) ;  /* 0x0000008000007945 */ /* 0x000fe20003800000 */
[----:B-----5:R-:W-:Y:S01]  /*4260*/  MOV R16, R13 ;  /* 0x0000000d00107202 */ /* 0x020fe20000000f00 */
[----:B---34-:R-:W-:Y:S01]  /*4270*/  IMAD.MOV.U32 R14, RZ, RZ, R12 ;  /* 0x000000ffff0e7224 */ /* 0x018fe200078e000c */
[----:B------:R-:W-:Y:S01]  /*4280*/  MOV R13, 0xffffffff ;  /* 0xffffffff000d7802 */ /* 0x000fe20000000f00 */
[----:B------:R-:W-:-:S07]  /*4290*/  IMAD.MOV.U32 R15, RZ, RZ, 0x1f ;  /* 0x0000001fff0f7424 */ /* 0x000fce00078e00ff */
[----:B012---:R-:W-:Y:S05]  /*42a0*/  WARPSYNC.COLLECTIVE R13, `(.L_x_114) ;  /* 0x000000000d087348 */ /* 0x007fea0003c00000 */
[----:B------:R3:W4:Y:S02]  /*42b0*/  SHFL.IDX P5, R13, R16, R14, R15 ;  /* 0x0000000e100d7389 */ /* 0x00072400000a000f */
[----:B01234-:R-:W-:Y:S05]  /*42c0*/  ENDCOLLECTIVE ;  /* 0x000000000000791b */ /* 0x01ffea0003800000 */
.L_x_114:
[----:B------:R-:W-:Y:S05]  /*42d0*/  BSYNC B0 ;  /* 0x0000000000007941 */ /* 0x000fea0003800000 */
.L_x_113:
[----:B------:R-:W-:Y:S01]  /*42e0*/  IMAD.MOV.U32 R12, RZ, RZ, R13 ;  /* 0x000000ffff0c7224 */ /* 0x000fe200078e000d */
[----:B------:R-:W-:Y:S06]  /*42f0*/  BRA `(.L_x_115) ;  /* 0xffffffe000487947 */ /* 0x000fec000383ffff */
        .weak           $__internal_0_$__cuda_sm3x_div_rn_noftz_f32_slowpath
        .type           $__internal_0_$__cuda_sm3x_div_rn_noftz_f32_slowpath,@function
        .size           $__internal_0_$__cuda_sm3x_div_rn_noftz_f32_slowpath,(.L_x_128 - $__internal_0_$__cuda_sm3x_div_rn_noftz_f32_slowpath)
$__internal_0_$__cuda_sm3x_div_rn_noftz_f32_slowpath:
[--C-:B------:R-:W-:Y:S01]  /*4300*/  SHF.R.U32.HI R19, RZ, 0x17, R7.reuse ;  /* 0x00000017ff137819 */ /* 0x100fe20000011607 */
[----:B------:R-:W-:Y:S01]  /*4310*/  BSSY.RECONVERGENT B0, `(.L_x_116) ;  /* 0x0000063000007945 */ /* 0x000fe20003800200 */
[----:B------:R-:W-:Y:S02]  /*4320*/  SHF.R.U32.HI R17, RZ, 0x17, R6 ;  /* 0x00000017ff117819 */ /* 0x000fe40000011606 */
[----:B------:R-:W-:Y:S02]  /*4330*/  LOP3.LUT R26, R19, 0xff, RZ, 0xc0, !PT ;  /* 0x000000ff131a7812 */ /* 0x000fe400078ec0ff */
[----:B------:R-:W-:Y:S01]  /*4340*/  LOP3.LUT R24, R17, 0xff, RZ, 0xc0, !PT ;  /* 0x000000ff11187812 */ /* 0x000fe200078ec0ff */
[----:B------:R-:W-:Y:S02]  /*4350*/  IMAD.MOV.U32 R17, RZ, RZ, R7 ;  /* 0x000000ffff117224 */ /* 0x000fe400078e0007 */
[----:B------:R-:W-:Y:S01]  /*4360*/  VIADD R22, R26, 0xffffffff ;  /* 0xffffffff1a167836 */ /* 0x000fe20000000000 */
[----:B------:R-:W-:-:S04]  /*4370*/  IADD3 R21, PT, PT, R24, -0x1, RZ ;  /* 0xffffffff18157810 */ /* 0x000fc80007ffe0ff */
[----:B------:R-:W-:-:S04]  /*4380*/  ISETP.GT.U32.AND P0, PT, R22, 0xfd, PT ;  /* 0x000000fd1600780c */ /* 0x000fc80003f04070 */
[----:B------:R-:W-:-:S13]  /*4390*/  ISETP.GT.U32.OR P0, PT, R21, 0xfd, P0 ;  /* 0x000000fd1500780c */ /* 0x000fda0000704470 */
[----:B------:R-:W-:Y:S01]  /*43a0*/  @!P0 IMAD.MOV.U32 R19, RZ, RZ, RZ ;  /* 0x000000ffff138224 */ /* 0x000fe200078e00ff */
[----:B------:R-:W-:Y:S06]  /*43b0*/  @!P0 BRA `(.L_x_117) ;  /* 0x00000000005c8947 */ /* 0x000fec0003800000 */
[----:B------:R-:W-:Y:S02]  /*43c0*/  FSETP.GTU.FTZ.AND P0, PT, |R6|, +INF , PT ;  /* 0x7f8000000600780b */ /* 0x000fe40003f1c200 */
[----:B------:R-:W-:-:S04]  /*43d0*/  FSETP.GTU.FTZ.AND P1, PT, |R7|, +INF , PT ;  /* 0x7f8000000700780b */ /* 0x000fc80003f3c200 */
[----:B------:R-:W-:-:S13]  /*43e0*/  PLOP3.LUT P0, PT, P0, P1, PT, 0xf8, 0x8f ;  /* 0x00000000008f781c */ /* 0x000fda0000703f70 */
[----:B------:R-:W-:Y:S05]  /*43f0*/  @P0 BRA `(.L_x_118) ;  /* 0x00000004004c0947 */ /* 0x000fea0003800000 */
[----:B------:R-:W-:-:S13]  /*4400*/  LOP3.LUT P0, RZ, R17, 0x7fffffff, R6, 0xc8, !PT ;  /* 0x7fffffff11ff7812 */ /* 0x000fda000780c806 */
[----:B------:R-:W-:Y:S05]  /*4410*/  @!P0 BRA `(.L_x_119) ;  /* 0x00000004003c8947 */ /* 0x000fea0003800000 */
[C---:B------:R-:W-:Y:S02]  /*4420*/  FSETP.NEU.FTZ.AND P0, PT, |R6|.reuse, +INF , PT ;  /* 0x7f8000000600780b */ /* 0x040fe40003f1d200 */
[----:B------:R-:W-:Y:S02]  /*4430*/  FSETP.NEU.FTZ.AND P3, PT, |R7|, +INF , PT ;  /* 0x7f8000000700780b */ /* 0x000fe40003f7d200 */
[----:B------:R-:W-:-:S11]  /*4440*/  FSETP.NEU.FTZ.AND P1, PT, |R6|, +INF , PT ;  /* 0x7f8000000600780b */ /* 0x000fd60003f3d200 */
[----:B------:R-:W-:Y:S05]  /*4450*/  @!P3 BRA !P0, `(.L_x_119) ;  /* 0x00000004002cb947 */ /* 0x000fea0004000000 */
[----:B------:R-:W-:-:S04]  /*4460*/  LOP3.LUT P0, RZ, R6, 0x7fffffff, RZ, 0xc0, !PT ;  /* 0x7fffffff06ff7812 */ /* 0x000fc8000780c0ff */
[----:B------:R-:W-:-:S13]  /*4470*/  PLOP3.LUT P0, PT, P3, P0, PT, 0x2f, 0xf2 ;  /* 0x0000000000f2781c */ /* 0x000fda0001f00577 */
[----:B------:R-:W-:Y:S05]  /*4480*/  @P0 BRA `(.L_x_120) ;  /* 0x0000000400180947 */ /* 0x000fea0003800000 */
[----:B------:R-:W-:-:S04]  /*4490*/  LOP3.LUT P0, RZ, R17, 0x7fffffff, RZ, 0xc0, !PT ;  /* 0x7fffffff11ff7812 */ /* 0x000fc8000780c0ff */
[----:B------:R-:W-:-:S13]  /*44a0*/  PLOP3.LUT P0, PT, P1, P0, PT, 0x2f, 0xf2 ;  /* 0x0000000000f2781c */ /* 0x000fda0000f00577 */
[----:B------:R-:W-:Y:S05]  /*44b0*/  @P0 BRA `(.L_x_121) ;  /* 0x0000000400000947 */ /* 0x000fea0003800000 */
[----:B------:R-:W-:Y:S02]  /*44c0*/  ISETP.GE.AND P0, PT, R21, RZ, PT ;  /* 0x000000ff1500720c */ /* 0x000fe40003f06270 */
[----:B------:R-:W-:-:S11]  /*44d0*/  ISETP.GE.AND P1, PT, R22, RZ, PT ;  /* 0x000000ff1600720c */ /* 0x000fd60003f26270 */
[----:B------:R-:W-:Y:S01]  /*44e0*/  @P0 MOV R19, RZ ;  /* 0x000000ff00130202 */ /* 0x000fe20000000f00 */
[----:B------:R-:W-:Y:S02]  /*44f0*/  @!P0 IMAD.MOV.U32 R19, RZ, RZ, -0x40 ;  /* 0xffffffc0ff138424 */ /* 0x000fe400078e00ff */
[----:B------:R-:W-:Y:S01]  /*4500*/  @!P0 FFMA R6, R6, 1.84467440737095516160e+19, RZ ;  /* 0x5f80000006068823 */ /* 0x000fe200000000ff */
[----:B------:R-:W-:Y:S01]  /*4510*/  @!P1 FFMA R17, R7, 1.84467440737095516160e+19, RZ ;  /* 0x5f80000007119823 */ /* 0x000fe200000000ff */
[----:B------:R-:W-:-:S07]  /*4520*/  @!P1 VIADD R19, R19, 0x40 ;  /* 0x0000004013139836 */ /* 0x000fce0000000000 */
.L_x_117:
[----:B------:R-:W-:Y:S01]  /*4530*/  LEA R22, R26, 0xc0800000, 0x17 ;  /* 0xc08000001a167811 */ /* 0x000fe200078eb8ff */
[----:B------:R-:W-:Y:S03]  /*4540*/  BSSY.RECONVERGENT B1, `(.L_x_122) ;  /* 0x0000036000017945 */ /* 0x000fe60003800200 */
[----:B------:R-:W-:Y:S01]  /*4550*/  IADD3 R22, PT, PT, -R22, R17, RZ ;  /* 0x0000001116167210 */ /* 0x000fe20007ffe1ff */
[----:B------:R-:W-:-:S03]  /*4560*/  VIADD R17, R24, 0xffffff81 ;  /* 0xffffff8118117836 */ /* 0x000fc60000000000 */
[----:B------:R0:W1:Y:S01]  /*4570*/  MUFU.RCP R21, R22 ;  /* 0x0000001600157308 */ /* 0x0000620000001000 */
[----:B------:R-:W-:Y:S01]  /*4580*/  FADD.FTZ R23, -R22, -RZ ;  /* 0x800000ff16177221 */ /* 0x000fe20000010100 */
[C---:B------:R-:W-:Y:S01]  /*4590*/  IMAD R6, R17.reuse, -0x800000, R6 ;  /* 0xff80000011067824 */ /* 0x040fe200078e0206 */
[----:B0-----:R-:W-:-:S05]  /*45a0*/  IADD3 R22, PT, PT, R17, 0x7f, -R26 ;  /* 0x0000007f11167810 */ /* 0x001fca0007ffe81a */
[----:B------:R-:W-:Y:S02]  /*45b0*/  IMAD.IADD R22, R22, 0x1, R19 ;  /* 0x0000000116167824 */ /* 0x000fe400078e0213 */
[----:B-1----:R-:W-:-:S04]  /*45c0*/  FFMA R24, R21, R23, 1 ;  /* 0x3f80000015187423 */ /* 0x002fc80000000017 */
[----:B------:R-:W-:-:S04]  /*45d0*/  FFMA R28, R21, R24, R21 ;  /* 0x00000018151c7223 */ /* 0x000fc80000000015 */
[----:B------:R-:W-:-:S04]  /*45e0*/  FFMA R21, R6, R28, RZ ;  /* 0x0000001c06157223 */ /* 0x000fc800000000ff */
[----:B------:R-:W-:-:S04]  /*45f0*/  FFMA R24, R23, R21, R6 ;  /* 0x0000001517187223 */ /* 0x000fc80000000006 */
[----:B------:R-:W-:-:S04]  /*4600*/  FFMA R25, R28, R24, R21 ;  /* 0x000000181c197223 */ /* 0x000fc80000000015 */
[----:B------:R-:W-:-:S04]  /*4610*/  FFMA R24, R23, R25, R6 ;  /* 0x0000001917187223 */ /* 0x000fc80000000006 */
[----:B------:R-:W-:-:S05]  /*4620*/  FFMA R21, R28, R24, R25 ;  /* 0x000000181c157223 */ /* 0x000fca0000000019 */
[----:B------:R-:W-:-:S04]  /*4630*/  SHF.R.U32.HI R6, RZ, 0x17, R21 ;  /* 0x00000017ff067819 */ /* 0x000fc80000011615 */
[----:B------:R-:W-:-:S04]  /*4640*/  LOP3.LUT R6, R6, 0xff, RZ, 0xc0, !PT ;  /* 0x000000ff06067812 */ /* 0x000fc800078ec0ff */
[----:B------:R-:W-:-:S05]  /*4650*/  IADD3 R23, PT, PT, R6, R22, RZ ;  /* 0x0000001606177210 */ /* 0x000fca0007ffe0ff */
[----:B------:R-:W-:-:S05]  /*4660*/  VIADD R6, R23, 0xffffffff ;  /* 0xffffffff17067836 */ /* 0x000fca0000000000 */
[----:B------:R-:W-:-:S13]  /*4670*/  ISETP.GE.U32.AND P0, PT, R6, 0xfe, PT ;  /* 0x000000fe0600780c */ /* 0x000fda0003f06070 */
[----:B------:R-:W-:Y:S05]  /*4680*/  @!P0 BRA `(.L_x_123) ;  /* 0x0000000000808947 */ /* 0x000fea0003800000 */
[----:B------:R-:W-:-:S13]  /*4690*/  ISETP.GT.AND P0, PT, R23, 0xfe, PT ;  /* 0x000000fe1700780c */ /* 0x000fda0003f04270 */
[----:B------:R-:W-:Y:S05]  /*46a0*/  @P0 BRA `(.L_x_124) ;  /* 0x00000000006c0947 */ /* 0x000fea0003800000 */
[----:B------:R-:W-:-:S13]  /*46b0*/  ISETP.GE.AND P0, PT, R23, 0x1, PT ;  /* 0x000000011700780c */ /* 0x000fda0003f06270 */
[----:B------:R-:W-:Y:S05]  /*46c0*/  @P0 BRA `(.L_x_125) ;  /* 0x0000000000740947 */ /* 0x000fea0003800000 */
[----:B------:R-:W-:Y:S02]  /*46d0*/  ISETP.GE.AND P0, PT, R23, -0x18, PT ;  /* 0xffffffe81700780c */ /* 0x000fe40003f06270 */
[----:B------:R-:W-:-:S11]  /*46e0*/  LOP3.LUT R21, R21, 0x80000000, RZ, 0xc0, !PT ;  /* 0x8000000015157812 */ /* 0x000fd600078ec0ff */
[----:B------:R-:W-:Y:S05]  /*46f0*/  @!P0 BRA `(.L_x_125) ;  /* 0x0000000000688947 */ /* 0x000fea0003800000 */
[CCC-:B------:R-:W-:Y:S01]  /*4700*/  FFMA.RZ R6, R28.reuse, R24.reuse, R25.reuse ;  /* 0x000000181c067223 */ /* 0x1c0fe2000000c019 */
[C---:B------:R-:W-:Y:S02]  /*4710*/  VIADD R22, R23.reuse, 0x20 ;  /* 0x0000002017167836 */ /* 0x040fe40000000000 */
[-CC-:B------:R-:W-:Y:S01]  /*4720*/  FFMA.RM R17, R28, R24.reuse, R25.reuse ;  /* 0x000000181c117223 */ /* 0x180fe20000004019 */
[C---:B------:R-:W-:Y:S02]  /*4730*/  ISETP.NE.AND P3, PT, R23.reuse, RZ, PT ;  /* 0x000000ff1700720c */ /* 0x040fe40003f65270 */
[----:B------:R-:W-:Y:S01]  /*4740*/  LOP3.LUT R19, R6, 0x7fffff, RZ, 0xc0, !PT ;  /* 0x007fffff06137812 */ /* 0x000fe200078ec0ff */
[----:B------:R-:W-:Y:S01]  /*4750*/  FFMA.RP R6, R28, R24, R25 ;  /* 0x000000181c067223 */ /* 0x000fe20000008019 */
[----:B------:R-:W-:Y:S02]  /*4760*/  ISETP.NE.AND P1, PT, R23, RZ, PT ;  /* 0x000000ff1700720c */ /* 0x000fe40003f25270 */
[----:B------:R-:W-:-:S02]  /*4770*/  LOP3.LUT R19, R19, 0x800000, RZ, 0xfc, !PT ;  /* 0x0080000013137812 */ /* 0x000fc400078efcff */
[----:B------:R-:W-:Y:S02]  /*4780*/  IADD3 R23, PT, PT, -R23, RZ, RZ ;  /* 0x000000ff17177210 */ /* 0x000fe40007ffe1ff */
[----:B------:R-:W-:Y:S02]  /*4790*/  SHF.L.U32 R22, R19, R22, RZ ;  /* 0x0000001613167219 */ /* 0x000fe400000006ff */
[----:B------:R-:W-:Y:S02]  /*47a0*/  FSETP.NEU.FTZ.AND P0, PT, R6, R17, PT ;  /* 0x000000110600720b */ /* 0x000fe40003f1d000 */
[----:B------:R-:W-:Y:S02]  /*47b0*/  SEL R6, R23, RZ, P3 ;  /* 0x000000ff17067207 */ /* 0x000fe40001800000 */
[----:B------:R-:W-:Y:S02]  /*47c0*/  ISETP.NE.AND P1, PT, R22, RZ, P1 ;  /* 0x000000ff1600720c */ /* 0x000fe40000f25270 */
[----:B------:R-:W-:-:S02]  /*47d0*/  SHF.R.U32.HI R6, RZ, R6, R19 ;  /* 0x00000006ff067219 */ /* 0x000fc40000011613 */
[----:B------:R-:W-:Y:S02]  /*47e0*/  PLOP3.LUT P0, PT, P0, P1, PT, 0xf8, 0x8f ;  /* 0x00000000008f781c */ /* 0x000fe40000703f70 */
[----:B------:R-:W-:Y:S02]  /*47f0*/  SHF.R.U32.HI R22, RZ, 0x1, R6 ;  /* 0x00000001ff167819 */ /* 0x000fe40000011606 */
[----:B------:R-:W-:-:S04]  /*4800*/  SEL R17, RZ, 0x1, !P0 ;  /* 0x00000001ff117807 */ /* 0x000fc80004000000 */
[----:B------:R-:W-:-:S04]  /*4810*/  LOP3.LUT R17, R17, 0x1, R22, 0xf8, !PT ;  /* 0x0000000111117812 */ /* 0x000fc800078ef816 */
[----:B------:R-:W-:-:S05]  /*4820*/  LOP3.LUT R17, R17, R6, RZ, 0xc0, !PT ;  /* 0x0000000611117212 */ /* 0x000fca00078ec0ff */
[----:B------:R-:W-:-:S05]  /*4830*/  IMAD.IADD R22, R22, 0x1, R17 ;  /* 0x0000000116167824 */ /* 0x000fca00078e0211 */
[----:B------:R-:W-:Y:S01]  /*4840*/  LOP3.LUT R21, R22, R21, RZ, 0xfc, !PT ;  /* 0x0000001516157212 */ /* 0x000fe200078efcff */
[----:B------:R-:W-:Y:S06]  /*4850*/  BRA `(.L_x_125) ;  /* 0x0000000000107947 */ /* 0x000fec0003800000 */
.L_x_124:
[----:B------:R-:W-:-:S04]  /*4860*/  LOP3.LUT R21, R21, 0x80000000, RZ, 0xc0, !PT ;  /* 0x8000000015157812 */ /* 0x000fc800078ec0ff */
[----:B------:R-:W-:Y:S01]  /*4870*/  LOP3.LUT R21, R21, 0x7f800000, RZ, 0xfc, !PT ;  /* 0x7f80000015157812 */ /* 0x000fe200078efcff */
[----:B------:R-:W-:Y:S06]  /*4880*/  BRA `(.L_x_125) ;  /* 0x0000000000047947 */ /* 0x000fec0003800000 */
.L_x_123:
[----:B------:R-:W-:-:S07]  /*4890*/  IMAD R21, R22, 0x800000, R21 ;  /* 0x0080000016157824 */ /* 0x000fce00078e0215 */
.L_x_125:
[----:B------:R-:W-:Y:S05]  /*48a0*/  BSYNC.RECONVERGENT B1 ;  /* 0x0000000000017941 */ /* 0x000fea0003800200 */
.L_x_122:
[----:B------:R-:W-:Y:S05]  /*48b0*/  BRA `(.L_x_126) ;  /* 0x0000000000207947 */ /* 0x000fea0003800000 */
.L_x_121:
[----:B------:R-:W-:-:S04]  /*48c0*/  LOP3.LUT R6, R17, 0x80000000, R6, 0x48, !PT ;  /* 0x8000000011067812 */ /* 0x000fc800078e4806 */
[----:B------:R-:W-:Y:S01]  /*48d0*/  LOP3.LUT R21, R6, 0x7f800000, RZ, 0xfc, !PT ;  /* 0x7f80000006157812 */ /* 0x000fe200078efcff */
[----:B------:R-:W-:Y:S06]  /*48e0*/  BRA `(.L_x_126) ;  /* 0x0000000000147947 */ /* 0x000fec0003800000 */
.L_x_120:
[----:B------:R-:W-:Y:S01]  /*48f0*/  LOP3.LUT R21, R17, 0x80000000, R6, 0x48, !PT ;  /* 0x8000000011157812 */ /* 0x000fe200078e4806 */
[----:B------:R-:W-:Y:S06]  /*4900*/  BRA `(.L_x_126) ;  /* 0x00000000000c7947 */ /* 0x000fec0003800000 */
.L_x_119:
[----:B------:R-:W0:Y:S01]  /*4910*/  MUFU.RSQ R21, -QNAN ;  /* 0xffc0000000157908 */ /* 0x000e220000001400 */
[----:B------:R-:W-:Y:S05]  /*4920*/  BRA `(.L_x_126) ;  /* 0x0000000000047947 */ /* 0x000fea0003800000 */
.L_x_118:
[----:B------:R-:W-:-:S07]  /*4930*/  FADD.FTZ R21, R6, R7 ;  /* 0x0000000706157221 */ /* 0x000fce0000010000 */
.L_x_126:
[----:B------:R-:W-:Y:S05]  /*4940*/  BSYNC.RECONVERGENT B0 ;  /* 0x0000000000007941 */ /* 0x000fea0003800200 */
.L_x_116:
[----:B------:R-:W-:Y:S01]  /*4950*/  IMAD.MOV.U32 R19, RZ, RZ, 0x0 ;  /* 0x00000000ff137424 */ /* 0x000fe200078e00ff */
[----:B0-----:R-:W-:-:S03]  /*4960*/  MOV R6, R21 ;  /* 0x0000001500067202 */ /* 0x001fc60000000f00 */
[----:B------:R-:W-:Y:S05]  /*4970*/  RET.REL.NODEC R18 `(_Z20sdpa_fp8_wmma_kernelPKhS0_S0_PKfS2_S2_P6__halfiiiif) ;  /* 0xffffffb412a07950 */ /* 0x000fea0003c3ffff */
.L_x_127:
[----:B------:R-:W-:-:S00]  /*4980*/  BRA `(.L_x_127) ;  /* 0xfffffffc00fc7947 */ /* 0x000fc0000383ffff */
[----:B------:R-:W-:-:S00]  /*4990*/  NOP ;  /* 0x0000000000007918 */ /* 0x000fc00000000000 */
        /* <DEDUP_REMOVED lines=14> */
.L_x_128:


//--------------------- .nv.shared._Z20sdpa_fp8_wmma_kernelPKhS0_S0_PKfS2_S2_P6__halfiiiif --------------------------
	.section	.nv.shared._Z20sdpa_fp8_wmma_kernelPKhS0_S0_PKfS2_S2_P6__halfiiiif,"aw",@nobits
	.sectionflags	@""
	.align	16
.nv.shared._Z20sdpa_fp8_wmma_kernelPKhS0_S0_PKfS2_S2_P6__halfiiiif:
	.zero		33024


//--------------------- .nv.shared.reserved.0     --------------------------
	.section	.nv.shared.reserved.0,"aw",@nobits
	.weak		__nv_reservedSMEM_offset_0_alias
	.size		__nv_reservedSMEM_offset_0_alias, 0, 64
	.other		__nv_reservedSMEM_offset_0_alias,@"STO_CUDA_RESERVED_SHARED STV_DEFAULT"
__nv_reservedSMEM_offset_0_alias:
	.zero		0
	.zero		64


//--------------------- .nv.constant0._Z20sdpa_fp8_wmma_kernelPKhS0_S0_PKfS2_S2_P6__halfiiiif --------------------------
	.section	.nv.constant0._Z20sdpa_fp8_wmma_kernelPKhS0_S0_PKfS2_S2_P6__halfiiiif,"a",@progbits
	.sectionflags	@""
	.align	4
.nv.constant0._Z20sdpa_fp8_wmma_kernelPKhS0_S0_PKfS2_S2_P6__halfiiiif:
	.zero		972


//--------------------- SYMBOLS --------------------------

	.type		.nv.reservedSmem.offset0,@object
	.size		.nv.reservedSmem.offset0,0x4
	.type		.nv.reservedSmem.cap,@object
	.size		.nv.reservedSmem.cap,0x4
